//
// Generated by NVIDIA NVVM Compiler
//
// Compiler Build ID: CL-36424714
// Cuda compilation tools, release 13.0, V13.0.88
// Based on NVVM 20.0.0
//

.version 9.0
.target sm_100
.address_size 64

	// .globl	_Z11lombscargleiiPKfS0_S0_Pff
.global .align 4 .b8 __cudart_i2opi_f[24] = {65, 144, 67, 60, 153, 149, 98, 219, 192, 221, 52, 245, 209, 87, 39, 252, 41, 21, 68, 78, 110, 131, 249, 162};

.visible .entry _Z11lombscargleiiPKfS0_S0_Pff(
	.param .u32 _Z11lombscargleiiPKfS0_S0_Pff_param_0,
	.param .u32 _Z11lombscargleiiPKfS0_S0_Pff_param_1,
	.param .u64 .ptr .align 1 _Z11lombscargleiiPKfS0_S0_Pff_param_2,
	.param .u64 .ptr .align 1 _Z11lombscargleiiPKfS0_S0_Pff_param_3,
	.param .u64 .ptr .align 1 _Z11lombscargleiiPKfS0_S0_Pff_param_4,
	.param .u64 .ptr .align 1 _Z11lombscargleiiPKfS0_S0_Pff_param_5,
	.param .f32 _Z11lombscargleiiPKfS0_S0_Pff_param_6
)
{
	.local .align 4 .b8 	__local_depot0[28];
	.reg .b64 	%SP;
	.reg .b64 	%SPL;
	.reg .pred 	%p<38>;
	.reg .b32 	%r<143>;
	.reg .b32 	%f<191>;
	.reg .b64 	%rd<77>;
	.reg .b64 	%fd<7>;

	mov.u64 	%SPL, __local_depot0;
	ld.param.u32 	%r51, [_Z11lombscargleiiPKfS0_S0_Pff_param_0];
	ld.param.u32 	%r52, [_Z11lombscargleiiPKfS0_S0_Pff_param_1];
	ld.param.u64 	%rd20, [_Z11lombscargleiiPKfS0_S0_Pff_param_2];
	ld.param.u64 	%rd21, [_Z11lombscargleiiPKfS0_S0_Pff_param_3];
	ld.param.u64 	%rd22, [_Z11lombscargleiiPKfS0_S0_Pff_param_4];
	ld.param.u64 	%rd23, [_Z11lombscargleiiPKfS0_S0_Pff_param_5];
	cvta.to.global.u64 	%rd1, %rd23;
	cvta.to.global.u64 	%rd2, %rd22;
	add.u64 	%rd3, %SPL, 0;
	add.u64 	%rd4, %SPL, 0;
	mov.u32 	%r53, %ctaid.x;
	mov.u32 	%r54, %ntid.x;
	mov.u32 	%r55, %tid.x;
	mad.lo.s32 	%r128, %r53, %r54, %r55;
	mov.u32 	%r56, %nctaid.x;
	mul.lo.s32 	%r2, %r54, %r56;
	setp.ge.s32 	%p1, %r128, %r52;
	@%p1 bra 	$L__BB0_31;
	setp.gt.s32 	%p2, %r51, 0;
	@%p2 bra 	$L__BB0_2;
	bra.uni 	$L__BB0_22;
$L__BB0_2:
	cvta.to.global.u64 	%rd5, %rd20;
	cvta.to.global.u64 	%rd6, %rd21;
	mov.u64 	%rd58, __cudart_i2opi_f;
$L__BB0_3:
	ld.param.u64 	%rd70, [_Z11lombscargleiiPKfS0_S0_Pff_param_4];
	cvta.to.global.u64 	%rd41, %rd70;
	mul.wide.s32 	%rd42, %r128, 4;
	add.s64 	%rd43, %rd41, %rd42;
	ld.global.nc.f32 	%f1, [%rd43];
	mov.f32 	%f183, 0f00000000;
	mov.b32 	%r129, 0;
	mov.f32 	%f184, %f183;
	mov.f32 	%f185, %f183;
	mov.f32 	%f186, %f183;
	mov.f32 	%f187, %f183;
$L__BB0_4:
	mul.wide.u32 	%rd44, %r129, 4;
	add.s64 	%rd45, %rd5, %rd44;
	ld.global.nc.f32 	%f79, [%rd45];
	mul.f32 	%f7, %f1, %f79;
	mul.f32 	%f80, %f7, 0f3F22F983;
	cvt.rni.s32.f32 	%r133, %f80;
	cvt.rn.f32.s32 	%f81, %r133;
	fma.rn.f32 	%f82, %f81, 0fBFC90FDA, %f7;
	fma.rn.f32 	%f83, %f81, 0fB3A22168, %f82;
	fma.rn.f32 	%f188, %f81, 0fA7C234C5, %f83;
	abs.f32 	%f9, %f7;
	setp.ltu.f32 	%p13, %f9, 0f47CE4780;
	@%p13 bra 	$L__BB0_12;
	setp.eq.f32 	%p14, %f9, 0f7F800000;
	@%p14 bra 	$L__BB0_11;
	mov.b32 	%r6, %f7;
	shl.b32 	%r82, %r6, 8;
	or.b32  	%r7, %r82, -2147483648;
	mov.b64 	%rd74, 0;
	mov.b32 	%r130, 0;
	mov.u64 	%rd72, %rd58;
	mov.u64 	%rd73, %rd4;
$L__BB0_7:
	.pragma "nounroll";
	ld.global.nc.u32 	%r83, [%rd72];
	mad.wide.u32 	%rd48, %r83, %r7, %rd74;
	shr.u64 	%rd74, %rd48, 32;
	st.local.u32 	[%rd73], %rd48;
	add.s32 	%r130, %r130, 1;
	add.s64 	%rd73, %rd73, 4;
	add.s64 	%rd72, %rd72, 4;
	setp.ne.s32 	%p15, %r130, 6;
	@%p15 bra 	$L__BB0_7;
	shr.u32 	%r84, %r6, 23;
	st.local.u32 	[%rd4+24], %rd74;
	and.b32  	%r10, %r84, 31;
	and.b32  	%r85, %r84, 224;
	add.s32 	%r86, %r85, -128;
	shr.u32 	%r87, %r86, 5;
	mul.wide.u32 	%rd49, %r87, 4;
	sub.s64 	%rd13, %rd4, %rd49;
	ld.local.u32 	%r131, [%rd13+24];
	ld.local.u32 	%r132, [%rd13+20];
	setp.eq.s32 	%p16, %r10, 0;
	@%p16 bra 	$L__BB0_10;
	shf.l.wrap.b32 	%r131, %r132, %r131, %r10;
	ld.local.u32 	%r88, [%rd13+16];
	shf.l.wrap.b32 	%r132, %r88, %r132, %r10;
$L__BB0_10:
	shr.u32 	%r89, %r131, 30;
	shf.l.wrap.b32 	%r90, %r132, %r131, 2;
	shl.b32 	%r91, %r132, 2;
	shr.u32 	%r92, %r90, 31;
	add.s32 	%r93, %r92, %r89;
	neg.s32 	%r94, %r93;
	setp.lt.s32 	%p17, %r6, 0;
	selp.b32 	%r133, %r94, %r93, %p17;
	xor.b32  	%r95, %r90, %r6;
	shr.s32 	%r96, %r90, 31;
	xor.b32  	%r97, %r96, %r90;
	xor.b32  	%r98, %r96, %r91;
	cvt.u64.u32 	%rd50, %r97;
	shl.b64 	%rd51, %rd50, 32;
	cvt.u64.u32 	%rd52, %r98;
	or.b64  	%rd53, %rd51, %rd52;
	cvt.rn.f64.s64 	%fd3, %rd53;
	mul.f64 	%fd4, %fd3, 0d3BF921FB54442D19;
	cvt.rn.f32.f64 	%f84, %fd4;
	neg.f32 	%f85, %f84;
	setp.lt.s32 	%p18, %r95, 0;
	selp.f32 	%f188, %f85, %f84, %p18;
	bra.uni 	$L__BB0_12;
$L__BB0_11:
	mov.f32 	%f86, 0f00000000;
	mul.rn.f32 	%f188, %f7, %f86;
	mov.b32 	%r133, 0;
$L__BB0_12:
	mul.f32 	%f87, %f188, %f188;
	fma.rn.f32 	%f88, %f87, 0f37CBAC00, 0fBAB607ED;
	fma.rn.f32 	%f89, %f88, %f87, 0f3D2AAABB;
	fma.rn.f32 	%f90, %f89, %f87, 0fBEFFFFFF;
	fma.rn.f32 	%f91, %f90, %f87, 0f3F800000;
	fma.rn.f32 	%f92, %f87, %f188, 0f00000000;
	fma.rn.f32 	%f93, %f87, 0fB94D4153, 0f3C0885E4;
	fma.rn.f32 	%f94, %f93, %f87, 0fBE2AAAA8;
	fma.rn.f32 	%f95, %f94, %f92, %f188;
	and.b32  	%r100, %r133, 1;
	setp.eq.b32 	%p19, %r100, 1;
	selp.f32 	%f96, %f91, %f95, %p19;
	selp.f32 	%f97, %f95, %f91, %p19;
	and.b32  	%r101, %r133, 2;
	setp.eq.s32 	%p20, %r101, 0;
	neg.f32 	%f98, %f96;
	selp.f32 	%f99, %f96, %f98, %p20;
	add.s32 	%r102, %r133, 1;
	and.b32  	%r103, %r102, 2;
	setp.eq.s32 	%p21, %r103, 0;
	neg.f32 	%f100, %f97;
	selp.f32 	%f101, %f97, %f100, %p21;
	mul.wide.u32 	%rd54, %r129, 4;
	add.s64 	%rd55, %rd6, %rd54;
	ld.global.nc.f32 	%f102, [%rd55];
	fma.rn.f32 	%f187, %f102, %f101, %f187;
	fma.rn.f32 	%f186, %f102, %f99, %f186;
	fma.rn.f32 	%f185, %f101, %f101, %f185;
	fma.rn.f32 	%f184, %f99, %f99, %f184;
	fma.rn.f32 	%f183, %f101, %f99, %f183;
	add.s32 	%r129, %r129, 1;
	setp.eq.s32 	%p22, %r129, %r51;
	@%p22 bra 	$L__BB0_13;
	bra.uni 	$L__BB0_4;
$L__BB0_13:
	add.f32 	%f103, %f183, %f183;
	sub.f32 	%f104, %f185, %f184;
	abs.f32 	%f105, %f104;
	abs.f32 	%f106, %f103;
	setp.gt.f32 	%p23, %f106, %f105;
	selp.f32 	%f107, %f106, %f105, %p23;
	selp.f32 	%f108, %f105, %f106, %p23;
	div.rn.f32 	%f109, %f108, %f107;
	mul.f32 	%f110, %f109, %f109;
	fma.rn.f32 	%f111, %f110, 0f3B33710B, 0fBC807748;
	fma.rn.f32 	%f112, %f111, %f110, 0f3D2CDAB2;
	fma.rn.f32 	%f113, %f112, %f110, 0fBD992D10;
	fma.rn.f32 	%f114, %f113, %f110, 0f3DD9EA6C;
	fma.rn.f32 	%f115, %f114, %f110, 0fBE117CB1;
	fma.rn.f32 	%f116, %f115, %f110, 0f3E4CBCE0;
	fma.rn.f32 	%f117, %f116, %f110, 0fBEAAAA7D;
	mul.f32 	%f118, %f110, %f117;
	fma.rn.f32 	%f119, %f118, %f109, %f109;
	neg.f32 	%f120, %f119;
	fma.rn.f32 	%f121, 0f3F6EE581, 0f3FD774EB, %f120;
	selp.f32 	%f122, %f121, %f119, %p23;
	selp.f32 	%f123, 0f3F6EE581, 0f3FEEE581, %p23;
	selp.f32 	%f124, %f119, %f120, %p23;
	mov.b32 	%r104, %f104;
	fma.rn.f32 	%f125, %f123, 0f3FD774EB, %f124;
	setp.lt.s32 	%p24, %r104, 0;
	selp.f32 	%f126, %f125, %f122, %p24;
	add.f32 	%f127, %f105, %f106;
	setp.eq.f32 	%p25, %f107, 0f00000000;
	selp.f32 	%f128, 0f40490FDB, 0f00000000, %p24;
	setp.eq.f32 	%p26, %f105, %f106;
	selp.f32 	%f129, 0f4016CBE4, 0f3F490FDB, %p24;
	selp.f32 	%f130, %f129, %f126, %p26;
	selp.f32 	%f131, %f128, %f130, %p25;
	abs.f32 	%f132, %f127;
	setp.nan.f32 	%p27, %f132, %f132;
	copysign.f32 	%f133, %f103, %f131;
	selp.f32 	%f134, %f127, %f133, %p27;
	add.f32 	%f135, %f1, %f1;
	div.rn.f32 	%f136, %f134, %f135;
	mul.f32 	%f21, %f1, %f136;
	mul.f32 	%f137, %f21, 0f3F22F983;
	cvt.rni.s32.f32 	%r137, %f137;
	cvt.rn.f32.s32 	%f138, %r137;
	fma.rn.f32 	%f139, %f138, 0fBFC90FDA, %f21;
	fma.rn.f32 	%f140, %f138, 0fB3A22168, %f139;
	fma.rn.f32 	%f189, %f138, 0fA7C234C5, %f140;
	abs.f32 	%f23, %f21;
	setp.ltu.f32 	%p28, %f23, 0f47CE4780;
	@%p28 bra 	$L__BB0_21;
	setp.eq.f32 	%p29, %f23, 0f7F800000;
	@%p29 bra 	$L__BB0_20;
	mov.b32 	%r20, %f21;
	shl.b32 	%r106, %r20, 8;
	or.b32  	%r21, %r106, -2147483648;
	mov.b64 	%rd75, 0;
	mov.b32 	%r134, 0;
$L__BB0_16:
	.pragma "nounroll";
	mul.wide.u32 	%rd57, %r134, 4;
	add.s64 	%rd59, %rd58, %rd57;
	ld.global.nc.u32 	%r107, [%rd59];
	mad.wide.u32 	%rd60, %r107, %r21, %rd75;
	shr.u64 	%rd75, %rd60, 32;
	add.s64 	%rd61, %rd3, %rd57;
	st.local.u32 	[%rd61], %rd60;
	add.s32 	%r134, %r134, 1;
	setp.ne.s32 	%p30, %r134, 6;
	@%p30 bra 	$L__BB0_16;
	shr.u32 	%r108, %r20, 23;
	st.local.u32 	[%rd3+24], %rd75;
	and.b32  	%r24, %r108, 31;
	and.b32  	%r109, %r108, 224;
	add.s32 	%r110, %r109, -128;
	shr.u32 	%r111, %r110, 5;
	mul.wide.u32 	%rd62, %r111, 4;
	sub.s64 	%rd16, %rd3, %rd62;
	ld.local.u32 	%r135, [%rd16+24];
	ld.local.u32 	%r136, [%rd16+20];
	setp.eq.s32 	%p31, %r24, 0;
	@%p31 bra 	$L__BB0_19;
	shf.l.wrap.b32 	%r135, %r136, %r135, %r24;
	ld.local.u32 	%r112, [%rd16+16];
	shf.l.wrap.b32 	%r136, %r112, %r136, %r24;
$L__BB0_19:
	shr.u32 	%r113, %r135, 30;
	shf.l.wrap.b32 	%r114, %r136, %r135, 2;
	shl.b32 	%r115, %r136, 2;
	shr.u32 	%r116, %r114, 31;
	add.s32 	%r117, %r116, %r113;
	neg.s32 	%r118, %r117;
	setp.lt.s32 	%p32, %r20, 0;
	selp.b32 	%r137, %r118, %r117, %p32;
	xor.b32  	%r119, %r114, %r20;
	shr.s32 	%r120, %r114, 31;
	xor.b32  	%r121, %r120, %r114;
	xor.b32  	%r122, %r120, %r115;
	cvt.u64.u32 	%rd63, %r121;
	shl.b64 	%rd64, %rd63, 32;
	cvt.u64.u32 	%rd65, %r122;
	or.b64  	%rd66, %rd64, %rd65;
	cvt.rn.f64.s64 	%fd5, %rd66;
	mul.f64 	%fd6, %fd5, 0d3BF921FB54442D19;
	cvt.rn.f32.f64 	%f141, %fd6;
	neg.f32 	%f142, %f141;
	setp.lt.s32 	%p33, %r119, 0;
	selp.f32 	%f189, %f142, %f141, %p33;
	bra.uni 	$L__BB0_21;
$L__BB0_20:
	mov.f32 	%f143, 0f00000000;
	mul.rn.f32 	%f189, %f21, %f143;
	mov.b32 	%r137, 0;
$L__BB0_21:
	ld.param.f32 	%f182, [_Z11lombscargleiiPKfS0_S0_Pff_param_6];
	ld.param.u64 	%rd71, [_Z11lombscargleiiPKfS0_S0_Pff_param_5];
	mul.f32 	%f144, %f189, %f189;
	fma.rn.f32 	%f145, %f144, 0f37CBAC00, 0fBAB607ED;
	fma.rn.f32 	%f146, %f145, %f144, 0f3D2AAABB;
	fma.rn.f32 	%f147, %f146, %f144, 0fBEFFFFFF;
	fma.rn.f32 	%f148, %f147, %f144, 0f3F800000;
	fma.rn.f32 	%f149, %f144, %f189, 0f00000000;
	fma.rn.f32 	%f150, %f144, 0fB94D4153, 0f3C0885E4;
	fma.rn.f32 	%f151, %f150, %f144, 0fBE2AAAA8;
	fma.rn.f32 	%f152, %f151, %f149, %f189;
	and.b32  	%r124, %r137, 1;
	setp.eq.b32 	%p34, %r124, 1;
	selp.f32 	%f153, %f148, %f152, %p34;
	selp.f32 	%f154, %f152, %f148, %p34;
	and.b32  	%r125, %r137, 2;
	setp.eq.s32 	%p35, %r125, 0;
	neg.f32 	%f155, %f153;
	selp.f32 	%f156, %f153, %f155, %p35;
	add.s32 	%r126, %r137, 1;
	and.b32  	%r127, %r126, 2;
	setp.eq.s32 	%p36, %r127, 0;
	neg.f32 	%f157, %f154;
	selp.f32 	%f158, %f154, %f157, %p36;
	mul.f32 	%f159, %f158, %f158;
	mul.f32 	%f160, %f156, %f156;
	add.f32 	%f161, %f158, %f158;
	mul.f32 	%f162, %f156, %f161;
	mul.f32 	%f163, %f186, %f156;
	fma.rn.f32 	%f164, %f187, %f158, %f163;
	mul.f32 	%f165, %f164, %f164;
	mul.f32 	%f166, %f183, %f162;
	fma.rn.f32 	%f167, %f185, %f159, %f166;
	fma.rn.f32 	%f168, %f184, %f160, %f167;
	div.rn.f32 	%f169, %f165, %f168;
	mul.f32 	%f170, %f186, %f158;
	mul.f32 	%f171, %f187, %f156;
	sub.f32 	%f172, %f170, %f171;
	mul.f32 	%f173, %f172, %f172;
	mul.f32 	%f174, %f184, %f159;
	sub.f32 	%f175, %f174, %f166;
	fma.rn.f32 	%f176, %f185, %f160, %f175;
	div.rn.f32 	%f177, %f173, %f176;
	add.f32 	%f178, %f169, %f177;
	mul.f32 	%f179, %f178, 0f3F000000;
	mul.f32 	%f180, %f182, %f179;
	cvta.to.global.u64 	%rd67, %rd71;
	mul.wide.s32 	%rd68, %r128, 4;
	add.s64 	%rd69, %rd67, %rd68;
	st.global.f32 	[%rd69], %f180;
	add.s32 	%r128, %r128, %r2;
	setp.lt.s32 	%p37, %r128, %r52;
	@%p37 bra 	$L__BB0_3;
	bra.uni 	$L__BB0_31;
$L__BB0_22:
	mul.wide.s32 	%rd26, %r128, 4;
	add.s64 	%rd27, %rd2, %rd26;
	ld.global.nc.f32 	%f31, [%rd27];
	add.f32 	%f32, %f31, %f31;
	mov.f32 	%f33, 0f00000000;
	div.rn.f32 	%f34, %f33, %f32;
	mul.f32 	%f24, %f31, %f34;
	mul.f32 	%f35, %f24, 0f3F22F983;
	cvt.rni.s32.f32 	%r142, %f35;
	cvt.rn.f32.s32 	%f36, %r142;
	fma.rn.f32 	%f37, %f36, 0fBFC90FDA, %f24;
	fma.rn.f32 	%f38, %f36, 0fB3A22168, %f37;
	fma.rn.f32 	%f190, %f36, 0fA7C234C5, %f38;
	abs.f32 	%f26, %f24;
	setp.ltu.f32 	%p3, %f26, 0f47CE4780;
	@%p3 bra 	$L__BB0_30;
	setp.neu.f32 	%p4, %f26, 0f7F800000;
	@%p4 bra 	$L__BB0_25;
	mov.f32 	%f41, 0f00000000;
	mul.rn.f32 	%f190, %f24, %f41;
	mov.b32 	%r142, 0;
	bra.uni 	$L__BB0_30;
$L__BB0_25:
	mov.b32 	%r37, %f24;
	shl.b32 	%r58, %r37, 8;
	or.b32  	%r38, %r58, -2147483648;
	mov.b64 	%rd76, 0;
	mov.b32 	%r139, 0;
$L__BB0_26:
	.pragma "nounroll";
	mul.wide.u32 	%rd29, %r139, 4;
	mov.u64 	%rd30, __cudart_i2opi_f;
	add.s64 	%rd31, %rd30, %rd29;
	ld.global.nc.u32 	%r59, [%rd31];
	mad.wide.u32 	%rd32, %r59, %r38, %rd76;
	shr.u64 	%rd76, %rd32, 32;
	add.s64 	%rd33, %rd3, %rd29;
	st.local.u32 	[%rd33], %rd32;
	add.s32 	%r139, %r139, 1;
	setp.ne.s32 	%p5, %r139, 6;
	@%p5 bra 	$L__BB0_26;
	shr.u32 	%r60, %r37, 23;
	st.local.u32 	[%rd3+24], %rd76;
	and.b32  	%r41, %r60, 31;
	and.b32  	%r61, %r60, 224;
	add.s32 	%r62, %r61, -128;
	shr.u32 	%r63, %r62, 5;
	mul.wide.u32 	%rd34, %r63, 4;
	sub.s64 	%rd19, %rd3, %rd34;
	ld.local.u32 	%r140, [%rd19+24];
	ld.local.u32 	%r141, [%rd19+20];
	setp.eq.s32 	%p6, %r41, 0;
	@%p6 bra 	$L__BB0_29;
	shf.l.wrap.b32 	%r140, %r141, %r140, %r41;
	ld.local.u32 	%r64, [%rd19+16];
	shf.l.wrap.b32 	%r141, %r64, %r141, %r41;
$L__BB0_29:
	shr.u32 	%r65, %r140, 30;
	shf.l.wrap.b32 	%r66, %r141, %r140, 2;
	shl.b32 	%r67, %r141, 2;
	shr.u32 	%r68, %r66, 31;
	add.s32 	%r69, %r68, %r65;
	neg.s32 	%r70, %r69;
	setp.lt.s32 	%p7, %r37, 0;
	selp.b32 	%r142, %r70, %r69, %p7;
	xor.b32  	%r71, %r66, %r37;
	shr.s32 	%r72, %r66, 31;
	xor.b32  	%r73, %r72, %r66;
	xor.b32  	%r74, %r72, %r67;
	cvt.u64.u32 	%rd35, %r73;
	shl.b64 	%rd36, %rd35, 32;
	cvt.u64.u32 	%rd37, %r74;
	or.b64  	%rd38, %rd36, %rd37;
	cvt.rn.f64.s64 	%fd1, %rd38;
	mul.f64 	%fd2, %fd1, 0d3BF921FB54442D19;
	cvt.rn.f32.f64 	%f39, %fd2;
	neg.f32 	%f40, %f39;
	setp.lt.s32 	%p8, %r71, 0;
	selp.f32 	%f190, %f40, %f39, %p8;
$L__BB0_30:
	ld.param.f32 	%f181, [_Z11lombscargleiiPKfS0_S0_Pff_param_6];
	mul.f32 	%f42, %f190, %f190;
	fma.rn.f32 	%f43, %f42, 0f37CBAC00, 0fBAB607ED;
	fma.rn.f32 	%f44, %f43, %f42, 0f3D2AAABB;
	fma.rn.f32 	%f45, %f44, %f42, 0fBEFFFFFF;
	fma.rn.f32 	%f46, %f45, %f42, 0f3F800000;
	fma.rn.f32 	%f47, %f42, %f190, 0f00000000;
	fma.rn.f32 	%f48, %f42, 0fB94D4153, 0f3C0885E4;
	fma.rn.f32 	%f49, %f48, %f42, 0fBE2AAAA8;
	fma.rn.f32 	%f50, %f49, %f47, %f190;
	and.b32  	%r76, %r142, 1;
	setp.eq.b32 	%p9, %r76, 1;
	selp.f32 	%f51, %f46, %f50, %p9;
	selp.f32 	%f52, %f50, %f46, %p9;
	and.b32  	%r77, %r142, 2;
	setp.eq.s32 	%p10, %r77, 0;
	neg.f32 	%f53, %f51;
	selp.f32 	%f54, %f51, %f53, %p10;
	add.s32 	%r78, %r142, 1;
	and.b32  	%r79, %r78, 2;
	setp.eq.s32 	%p11, %r79, 0;
	neg.f32 	%f55, %f52;
	selp.f32 	%f56, %f52, %f55, %p11;
	mul.f32 	%f57, %f56, %f56;
	mul.f32 	%f58, %f54, %f54;
	add.f32 	%f59, %f56, %f56;
	mul.f32 	%f60, %f54, %f59;
	mul.f32 	%f61, %f56, 0f00000000;
	mul.f32 	%f62, %f54, 0f00000000;
	add.f32 	%f63, %f61, %f62;
	mul.f32 	%f64, %f63, %f63;
	mul.f32 	%f65, %f57, 0f00000000;
	mul.f32 	%f66, %f60, 0f00000000;
	add.f32 	%f67, %f65, %f66;
	fma.rn.f32 	%f68, %f58, 0f00000000, %f67;
	div.rn.f32 	%f69, %f64, %f68;
	sub.f32 	%f70, %f61, %f62;
	mul.f32 	%f71, %f70, %f70;
	sub.f32 	%f72, %f65, %f66;
	fma.rn.f32 	%f73, %f58, 0f00000000, %f72;
	div.rn.f32 	%f74, %f71, %f73;
	add.f32 	%f75, %f69, %f74;
	mul.f32 	%f76, %f75, 0f3F000000;
	mul.f32 	%f77, %f181, %f76;
	add.s64 	%rd40, %rd1, %rd26;
	st.global.f32 	[%rd40], %f77;
	add.s32 	%r128, %r128, %r2;
	setp.lt.s32 	%p12, %r128, %r52;
	@%p12 bra 	$L__BB0_22;
$L__BB0_31:
	ret;

}


// ===== COMPILED SASS (sm_100) =====

	.target	sm_100

	.elftype	@"ET_EXEC"


//--------------------- .note.nv.tkinfo           --------------------------
	.section	.note.nv.tkinfo,"",@"SHT_NOTE"
	.sectionflags	@"SHF_NOTE_NV_TKINFO"
	.tkinfo
        /*0018*/ 	.word	0x00000002
        /*0030*/ 	.string	""
        /*0030*/ 	.string	"ptxas"
        /*0030*/ 	.string	"Cuda compilation tools, release 13.0, V13.0.88"
        /*0030*/ 	.string	"Build cuda_13.0.r13.0/compiler.36424714_0"
        /*0030*/ 	.string	"-arch sm_100 -m 64 "



//--------------------- .note.nv.cuinfo           --------------------------
	.section	.note.nv.cuinfo,"",@"SHT_NOTE"
	.sectionflags	@"SHF_NOTE_NV_CUINFO"
        /*0018*/ 	.short	0x0002
        /*001a*/ 	.short	0x0064
        /*001c*/ 	.short	0x0082
	.zero		2


//--------------------- .nv.info                  --------------------------
	.section	.nv.info,"",@"SHT_CUDA_INFO"
	.align	4


	//----- nvinfo : EIATTR_REGCOUNT
	.align		4
        /*0000*/ 	.byte	0x04, 0x2f
        /*0002*/ 	.short	(.L_2 - .L_1)
	.align		4
.L_1:
        /*0004*/ 	.word	index@(_Z11lombscargleiiPKfS0_S0_Pff)
        /*0008*/ 	.word	0x0000001a


	//----- nvinfo : EIATTR_FRAME_SIZE
	.align		4
.L_2:
        /*000c*/ 	.byte	0x04, 0x11
        /*000e*/ 	.short	(.L_4 - .L_3)
	.align		4
.L_3:
        /*0010*/ 	.word	index@($__internal_0_$__cuda_sm3x_div_rn_noftz_f32_slowpath)
        /*0014*/ 	.word	0x00000020


	//----- nvinfo : EIATTR_FRAME_SIZE
	.align		4
.L_4:
        /*0018*/ 	.byte	0x04, 0x11
        /*001a*/ 	.short	(.L_6 - .L_5)
	.align		4
.L_5:
        /*001c*/ 	.word	index@(_Z11lombscargleiiPKfS0_S0_Pff)
        /*0020*/ 	.word	0x00000020


	//----- nvinfo : EIATTR_MIN_STACK_SIZE
	.align		4
.L_6:
        /*0024*/ 	.byte	0x04, 0x12
        /*0026*/ 	.short	(.L_8 - .L_7)
	.align		4
.L_7:
        /*0028*/ 	.word	index@(_Z11lombscargleiiPKfS0_S0_Pff)
        /*002c*/ 	.word	0x00000020
.L_8:


//--------------------- .nv.compat                --------------------------
	.section	.nv.compat,"",@"SHT_CUDA_COMPAT_INFO"
	.align	4
        /*0000*/ 	.byte	0x02, 0x09, 0x00, 0x00, 0x02, 0x02, 0x01, 0x00, 0x02, 0x05, 0x05, 0x00, 0x03, 0x07, 0x01, 0x01
        /*0010*/ 	.byte	0x02, 0x03, 0x00, 0x00, 0x02, 0x06, 0x01, 0x00, 0x04, 0x0b, 0x08, 0x00, 0x01, 0x00, 0x00, 0x00
        /*0020*/ 	.byte	0x00, 0x00, 0x00, 0x00


//--------------------- .nv.info._Z11lombscargleiiPKfS0_S0_Pff --------------------------
	.section	.nv.info._Z11lombscargleiiPKfS0_S0_Pff,"",@"SHT_CUDA_INFO"
	.sectionflags	@""
	.align	4


	//----- nvinfo : EIATTR_CUDA_API_VERSION
	.align		4
        /*0000*/ 	.byte	0x04, 0x37
        /*0002*/ 	.short	(.L_10 - .L_9)
.L_9:
        /*0004*/ 	.word	0x00000082


	//----- nvinfo : EIATTR_KPARAM_INFO
	.align		4
.L_10:
        /*0008*/ 	.byte	0x04, 0x17
        /*000a*/ 	.short	(.L_12 - .L_11)
.L_11:
        /*000c*/ 	.word	0x00000000
        /*0010*/ 	.short	0x0006
        /*0012*/ 	.short	0x0028
        /*0014*/ 	.byte	0x00, 0xf0, 0x11, 0x00


	//----- nvinfo : EIATTR_KPARAM_INFO
	.align		4
.L_12:
        /*0018*/ 	.byte	0x04, 0x17
        /*001a*/ 	.short	(.L_14 - .L_13)
.L_13:
        /*001c*/ 	.word	0x00000000
        /*0020*/ 	.short	0x0005
        /*0022*/ 	.short	0x0020
        /*0024*/ 	.byte	0x00, 0xf5, 0x21, 0x00


	//----- nvinfo : EIATTR_KPARAM_INFO
	.align		4
.L_14:
        /*0028*/ 	.byte	0x04, 0x17
        /*002a*/ 	.short	(.L_16 - .L_15)
.L_15:
        /*002c*/ 	.word	0x00000000
        /*0030*/ 	.short	0x0004
        /*0032*/ 	.short	0x0018
        /*0034*/ 	.byte	0x00, 0xf5, 0x21, 0x00


	//----- nvinfo : EIATTR_KPARAM_INFO
	.align		4
.L_16:
        /*0038*/ 	.byte	0x04, 0x17
        /*003a*/ 	.short	(.L_18 - .L_17)
.L_17:
        /*003c*/ 	.word	0x00000000
        /*0040*/ 	.short	0x0003
        /*0042*/ 	.short	0x0010
        /*0044*/ 	.byte	0x00, 0xf5, 0x21, 0x00


	//----- nvinfo : EIATTR_KPARAM_INFO
	.align		4
.L_18:
        /*0048*/ 	.byte	0x04, 0x17
        /*004a*/ 	.short	(.L_20 - .L_19)
.L_19:
        /*004c*/ 	.word	0x00000000
        /*0050*/ 	.short	0x0002
        /*0052*/ 	.short	0x0008
        /*0054*/ 	.byte	0x00, 0xf5, 0x21, 0x00


	//----- nvinfo : EIATTR_KPARAM_INFO
	.align		4
.L_20:
        /*0058*/ 	.byte	0x04, 0x17
        /*005a*/ 	.short	(.L_22 - .L_21)
.L_21:
        /*005c*/ 	.word	0x00000000
        /*0060*/ 	.short	0x0001
        /*0062*/ 	.short	0x0004
        /*0064*/ 	.byte	0x00, 0xf0, 0x11, 0x00


	//----- nvinfo : EIATTR_KPARAM_INFO
	.align		4
.L_22:
        /*0068*/ 	.byte	0x04, 0x17
        /*006a*/ 	.short	(.L_24 - .L_23)
.L_23:
        /*006c*/ 	.word	0x00000000
        /*0070*/ 	.short	0x0000
        /*0072*/ 	.short	0x0000
        /*0074*/ 	.byte	0x00, 0xf0, 0x11, 0x00


	//----- nvinfo : EIATTR_SPARSE_MMA_MASK
	.align		4
.L_24:
        /*0078*/ 	.byte	0x03, 0x50
        /*007a*/ 	.short	0x0000


	//----- nvinfo : EIATTR_MAXREG_COUNT
	.align		4
        /*007c*/ 	.byte	0x03, 0x1b
        /*007e*/ 	.short	0x00ff


	//----- nvinfo : EIATTR_MERCURY_ISA_VERSION
	.align		4
        /*0080*/ 	.byte	0x03, 0x5f
        /*0082*/ 	.short	0x0101


	//----- nvinfo : EIATTR_VRC_CTA_INIT_COUNT
	.align		4
        /*0084*/ 	.byte	0x02, 0x4a
	.zero		1
	.zero		1


	//----- nvinfo : EIATTR_EXIT_INSTR_OFFSETS
	.align		4
        /*0088*/ 	.byte	0x04, 0x1c
        /*008a*/ 	.short	(.L_26 - .L_25)


	//   ....[0]....
.L_25:
        /*008c*/ 	.word	0x000000a0


	//   ....[1]....
        /*0090*/ 	.word	0x00000a90


	//   ....[2]....
        /*0094*/ 	.word	0x00001de0


	//----- nvinfo : EIATTR_CRS_STACK_SIZE
	.align		4
.L_26:
        /*0098*/ 	.byte	0x04, 0x1e
        /*009a*/ 	.short	(.L_28 - .L_27)
.L_27:
        /*009c*/ 	.word	0x00000000


	//----- nvinfo : EIATTR_CBANK_PARAM_SIZE
	.align		4
.L_28:
        /*00a0*/ 	.byte	0x03, 0x19
        /*00a2*/ 	.short	0x002c


	//----- nvinfo : EIATTR_PARAM_CBANK
	.align		4
        /*00a4*/ 	.byte	0x04, 0x0a
        /*00a6*/ 	.short	(.L_30 - .L_29)
	.align		4
.L_29:
        /*00a8*/ 	.word	index@(.nv.constant0._Z11lombscargleiiPKfS0_S0_Pff)
        /*00ac*/ 	.short	0x0380
        /*00ae*/ 	.short	0x002c


	//----- nvinfo : EIATTR_SW_WAR
	.align		4
.L_30:
        /*00b0*/ 	.byte	0x04, 0x36
        /*00b2*/ 	.short	(.L_32 - .L_31)
.L_31:
        /*00b4*/ 	.word	0x00000008
.L_32:


//--------------------- .nv.callgraph             --------------------------
	.section	.nv.callgraph,"",@"SHT_CUDA_CALLGRAPH"
	.align	4
	.sectionentsize	8
	.align		4
        /*0000*/ 	.word	0x00000000
	.align		4
        /*0004*/ 	.word	0xffffffff
	.align		4
        /*0008*/ 	.word	0x00000000
	.align		4
        /*000c*/ 	.word	0xfffffffe
	.align		4
        /*0010*/ 	.word	0x00000000
	.align		4
        /*0014*/ 	.word	0xfffffffd
	.align		4
        /*0018*/ 	.word	0x00000000
	.align		4
        /*001c*/ 	.word	0xfffffffc


//--------------------- .nv.constant4             --------------------------
	.section	.nv.constant4,"a",@progbits
	.align	8
	.align		8
.nv.constant4:
        /*0000*/ 	.dword	__cudart_i2opi_f


//--------------------- .text._Z11lombscargleiiPKfS0_S0_Pff --------------------------
	.section	.text._Z11lombscargleiiPKfS0_S0_Pff,"ax",@progbits
	.align	128
        .global         _Z11lombscargleiiPKfS0_S0_Pff
        .type           _Z11lombscargleiiPKfS0_S0_Pff,@function
        .size           _Z11lombscargleiiPKfS0_S0_Pff,(.L_x_40 - _Z11lombscargleiiPKfS0_S0_Pff)
        .other          _Z11lombscargleiiPKfS0_S0_Pff,@"STO_CUDA_ENTRY STV_DEFAULT"
_Z11lombscargleiiPKfS0_S0_Pff:
.text._Z11lombscargleiiPKfS0_S0_Pff:
[----:B------:R-:W0:Y:S01]  /*0000*/  LDC R1, c[0x0][0x37c] ;  /* 0x0000df00ff017b82 */ /* 0x000e220000000800 */
[----:B------:R-:W1:Y:S07]  /*0010*/  S2R R4, SR_TID.X ;  /* 0x0000000000047919 */ /* 0x000e6e0000002100 */
[----:B------:R-:W1:Y:S01]  /*0020*/  S2UR UR4, SR_CTAID.X ;  /* 0x00000000000479c3 */ /* 0x000e620000002500 */
[----:B------:R-:W2:Y:S01]  /*0030*/  LDCU UR6, c[0x0][0x384] ;  /* 0x00007080ff0677ac */ /* 0x000ea20008000800 */
[----:B0-----:R-:W-:-:S06]  /*0040*/  VIADD R1, R1, 0xffffffe0 ;  /* 0xffffffe001017836 */ /* 0x001fcc0000000000 */
[----:B------:R-:W1:Y:S01]  /*0050*/  LDC R5, c[0x0][0x360] ;  /* 0x0000d800ff057b82 */ /* 0x000e620000000800 */
[----:B------:R-:W0:Y:S01]  /*0060*/  LDCU UR5, c[0x0][0x370] ;  /* 0x00006e00ff0577ac */ /* 0x000e220008000800 */
[C---:B-1----:R-:W-:Y:S02]  /*0070*/  IMAD R4, R5.reuse, UR4, R4 ;  /* 0x0000000405047c24 */ /* 0x042fe4000f8e0204 */
[----:B0-----:R-:W-:-:S03]  /*0080*/  IMAD R5, R5, UR5, RZ ;  /* 0x0000000505057c24 */ /* 0x001fc6000f8e02ff */
[----:B--2---:R-:W-:-:S13]  /*0090*/  ISETP.GE.AND P0, PT, R4, UR6, PT ;  /* 0x0000000604007c0c */ /* 0x004fda000bf06270 */
[----:B------:R-:W-:Y:S05]  /*00a0*/  @P0 EXIT ;  /* 0x000000000000094d */ /* 0x000fea0003800000 */
[----:B------:R-:W0:Y:S01]  /*00b0*/  LDCU UR4, c[0x0][0x380] ;  /* 0x00007000ff0477ac */ /* 0x000e220008000800 */
[----:B------:R-:W1:Y:S01]  /*00c0*/  LDCU.64 UR6, c[0x0][0x358] ;  /* 0x00006b00ff0677ac */ /* 0x000e620008000a00 */
[----:B0-----:R-:W-:-:S09]  /*00d0*/  UISETP.GT.AND UP0, UPT, UR4, URZ, UPT ;  /* 0x000000ff0400728c */ /* 0x001fd2000bf04270 */
[----:B-1----:R-:W-:Y:S05]  /*00e0*/  BRA.U UP0, `(.L_x_0) ;  /* 0x00000009006c7547 */ /* 0x002fea000b800000 */
.L_x_10:
[----:B0-----:R-:W0:Y:S01]  /*00f0*/  LDC.64 R6, c[0x0][0x398] ;  /* 0x0000e600ff067b82 */ /* 0x001e220000000a00 */
[----:B------:R-:W1:Y:S01]  /*0100*/  LDCU UR4, c[0x0][0x384] ;  /* 0x00007080ff0477ac */ /* 0x000e620008000800 */
[----:B0-----:R-:W-:-:S05]  /*0110*/  IMAD.WIDE R6, R4, 0x4, R6 ;  /* 0x0000000404067825 */ /* 0x001fca00078e0206 */
[----:B------:R-:W2:Y:S01]  /*0120*/  LDG.E.CONSTANT R2, desc[UR6][R6.64] ;  /* 0x0000000606027981 */ /* 0x000ea2000c1e9900 */
[----:B------:R-:W-:Y:S01]  /*0130*/  IMAD.MOV.U32 R13, RZ, RZ, R4 ;  /* 0x000000ffff0d7224 */ /* 0x000fe200078e0004 */
[----:B------:R-:W-:Y:S01]  /*0140*/  IADD3 R4, PT, PT, R5, R4, RZ ;  /* 0x0000000405047210 */ /* 0x000fe20007ffe0ff */
[----:B------:R-:W-:Y:S03]  /*0150*/  BSSY.RECONVERGENT B0, `(.L_x_1) ;  /* 0x000000f000007945 */ /* 0x000fe60003800200 */
[----:B-1----:R-:W-:Y:S01]  /*0160*/  ISETP.GE.AND P2, PT, R4, UR4, PT ;  /* 0x0000000404007c0c */ /* 0x002fe2000bf46270 */
[----:B--2---:R-:W-:-:S04]  /*0170*/  FADD R3, R2, R2 ;  /* 0x0000000202037221 */ /* 0x004fc80000000000 */
[----:B------:R-:W0:Y:S08]  /*0180*/  MUFU.RCP R0, R3 ;  /* 0x0000000300007308 */ /* 0x000e300000001000 */
[----:B------:R-:W1:Y:S01]  /*0190*/  FCHK P0, RZ, R3 ;  /* 0x00000003ff007302 */ /* 0x000e620000000000 */
[----:B0-----:R-:W-:-:S04]  /*01a0*/  FFMA R9, -R3, R0, 1 ;  /* 0x3f80000003097423 */ /* 0x001fc80000000100 */
[----:B------:R-:W-:-:S04]  /*01b0*/  FFMA R9, R0, R9, R0 ;  /* 0x0000000900097223 */ /* 0x000fc80000000000 */
[----:B------:R-:W-:-:S04]  /*01c0*/  FFMA R0, RZ, R9, RZ ;  /* 0x00000009ff007223 */ /* 0x000fc800000000ff */
[----:B------:R-:W-:-:S04]  /*01d0*/  FFMA R6, -R3, R0, RZ ;  /* 0x0000000003067223 */ /* 0x000fc800000001ff */
[----:B------:R-:W-:Y:S01]  /*01e0*/  FFMA R7, R9, R6, R0 ;  /* 0x0000000609077223 */ /* 0x000fe20000000000 */
[----:B-1----:R-:W-:Y:S06]  /*01f0*/  @!P0 BRA `(.L_x_2) ;  /* 0x0000000000108947 */ /* 0x002fec0003800000 */
[----:B------:R-:W-:Y:S01]  /*0200*/  IMAD.MOV.U32 R0, RZ, RZ, RZ ;  /* 0x000000ffff007224 */ /* 0x000fe200078e00ff */
[----:B------:R-:W-:-:S07]  /*0210*/  MOV R6, 0x230 ;  /* 0x0000023000067802 */ /* 0x000fce0000000f00 */
[----:B------:R-:W-:Y:S05]  /*0220*/  CALL.REL.NOINC `($__internal_0_$__cuda_sm3x_div_rn_noftz_f32_slowpath) ;  /* 0x0000001800f07944 */ /* 0x000fea0003c00000 */
[----:B------:R-:W-:-:S07]  /*0230*/  MOV R7, R0 ;  /* 0x0000000000077202 */ /* 0x000fce0000000f00 */
.L_x_2:
[----:B------:R-:W-:Y:S05]  /*0240*/  BSYNC.RECONVERGENT B0 ;  /* 0x0000000000007941 */ /* 0x000fea0003800200 */
.L_x_1:
[----:B------:R-:W-:Y:S01]  /*0250*/  FMUL R7, R2, R7 ;  /* 0x0000000702077220 */ /* 0x000fe20000400000 */
[----:B------:R-:W-:Y:S03]  /*0260*/  BSSY.RECONVERGENT B0, `(.L_x_3) ;  /* 0x000003c000007945 */ /* 0x000fe60003800200 */
[C---:B------:R-:W-:Y:S01]  /*0270*/  FMUL R2, R7.reuse, 0.63661974668502807617 ;  /* 0x3f22f98307027820 */ /* 0x040fe20000400000 */
[----:B------:R-:W-:-:S05]  /*0280*/  FSETP.GE.AND P0, PT, |R7|, 105615, PT ;  /* 0x47ce47800700780b */ /* 0x000fca0003f06200 */
[----:B------:R-:W0:Y:S02]  /*0290*/  F2I.NTZ R2, R2 ;  /* 0x0000000200027305 */ /* 0x000e240000203100 */
[----:B0-----:R-:W-:-:S05]  /*02a0*/  I2FP.F32.S32 R0, R2 ;  /* 0x0000000200007245 */ /* 0x001fca0000201400 */
[----:B------:R-:W-:-:S04]  /*02b0*/  FFMA R3, R0, -1.5707962512969970703, R7 ;  /* 0xbfc90fda00037823 */ /* 0x000fc80000000007 */
[----:B------:R-:W-:-:S04]  /*02c0*/  FFMA R3, R0, -7.5497894158615963534e-08, R3 ;  /* 0xb3a2216800037823 */ /* 0x000fc80000000003 */
[----:B------:R-:W-:Y:S01]  /*02d0*/  FFMA R0, R0, -5.3903029534742383927e-15, R3 ;  /* 0xa7c234c500007823 */ /* 0x000fe20000000003 */
[----:B------:R-:W-:Y:S06]  /*02e0*/  @!P0 BRA `(.L_x_4) ;  /* 0x0000000000cc8947 */ /* 0x000fec0003800000 */
[----:B------:R-:W-:-:S13]  /*02f0*/  FSETP.NEU.AND P0, PT, |R7|, +INF , PT ;  /* 0x7f8000000700780b */ /* 0x000fda0003f0d200 */
[----:B------:R-:W-:Y:S01]  /*0300*/  @!P0 FMUL R0, RZ, R7 ;  /* 0x00000007ff008220 */ /* 0x000fe20000400000 */
[----:B------:R-:W-:Y:S01]  /*0310*/  @!P0 IMAD.MOV.U32 R2, RZ, RZ, RZ ;  /* 0x000000ffff028224 */ /* 0x000fe200078e00ff */
[----:B------:R-:W-:Y:S06]  /*0320*/  @!P0 BRA `(.L_x_4) ;  /* 0x0000000000bc8947 */ /* 0x000fec0003800000 */
[----:B------:R-:W0:Y:S01]  /*0330*/  LDC.64 R2, c[0x4][RZ] ;  /* 0x01000000ff027b82 */ /* 0x000e220000000a00 */
[----:B------:R-:W-:Y:S01]  /*0340*/  SHF.L.U32 R0, R7, 0x8, RZ ;  /* 0x0000000807007819 */ /* 0x000fe200000006ff */
[----:B------:R-:W-:Y:S02]  /*0350*/  HFMA2 R6, -RZ, RZ, 0, 0 ;  /* 0x00000000ff067431 */ /* 0x000fe400000001ff */
[----:B------:R-:W-:Y:S01]  /*0360*/  IMAD.MOV.U32 R8, RZ, RZ, RZ ;  /* 0x000000ffff087224 */ /* 0x000fe200078e00ff */
[----:B------:R-:W-:Y:S01]  /*0370*/  UMOV UR4, URZ ;  /* 0x000000ff00047c82 */ /* 0x000fe20008000000 */
[----:B------:R-:W-:-:S07]  /*0380*/  LOP3.LUT R17, R0, 0x80000000, RZ, 0xfc, !PT ;  /* 0x8000000000117812 */ /* 0x000fce00078efcff */
.L_x_5:
[----:B0-----:R-:W-:-:S06]  /*0390*/  IMAD.WIDE.U32 R10, R6, 0x4, R2 ;  /* 0x00000004060a7825 */ /* 0x001fcc00078e0002 */
[----:B------:R-:W2:Y:S01]  /*03a0*/  LDG.E.CONSTANT R10, desc[UR6][R10.64] ;  /* 0x000000060a0a7981 */ /* 0x000ea2000c1e9900 */
[C---:B-1----:R-:W-:Y:S01]  /*03b0*/  IMAD R0, R6.reuse, 0x4, R1 ;  /* 0x0000000406007824 */ /* 0x042fe200078e0201 */
[----:B------:R-:W-:-:S04]  /*03c0*/  IADD3 R6, PT, PT, R6, 0x1, RZ ;  /* 0x0000000106067810 */ /* 0x000fc80007ffe0ff */
[----:B------:R-:W-:Y:S01]  /*03d0*/  ISETP.NE.AND P0, PT, R6, 0x6, PT ;  /* 0x000000060600780c */ /* 0x000fe20003f05270 */
[----:B--2---:R-:W-:-:S03]  /*03e0*/  IMAD.WIDE.U32 R14, R10, R17, RZ ;  /* 0x000000110a0e7225 */ /* 0x004fc600078e00ff */
[----:B------:R-:W-:-:S04]  /*03f0*/  IADD3 R9, P1, PT, R14, R8, RZ ;  /* 0x000000080e097210 */ /* 0x000fc80007f3e0ff */
[----:B------:R-:W-:Y:S01]  /*0400*/  IADD3.X R8, PT, PT, R15, UR4, RZ, P1, !PT ;  /* 0x000000040f087c10 */ /* 0x000fe20008ffe4ff */
[----:B------:R1:W-:Y:S04]  /*0410*/  STL [R0], R9 ;  /* 0x0000000900007387 */ /* 0x0003e80000100800 */
[----:B------:R-:W-:Y:S05]  /*0420*/  @P0 BRA `(.L_x_5) ;  /* 0xfffffffc00d80947 */ /* 0x000fea000383ffff */
[----:B------:R-:W-:Y:S01]  /*0430*/  SHF.R.U32.HI R6, RZ, 0x17, R7 ;  /* 0x00000017ff067819 */ /* 0x000fe20000011607 */
[----:B------:R0:W-:Y:S03]  /*0440*/  STL [R1+0x18], R8 ;  /* 0x0000180801007387 */ /* 0x0001e60000100800 */
[C---:B-1----:R-:W-:Y:S02]  /*0450*/  LOP3.LUT R0, R6.reuse, 0xe0, RZ, 0xc0, !PT ;  /* 0x000000e006007812 */ /* 0x042fe400078ec0ff */
[----:B------:R-:W-:-:S03]  /*0460*/  LOP3.LUT P0, RZ, R6, 0x1f, RZ, 0xc0, !PT ;  /* 0x0000001f06ff7812 */ /* 0x000fc6000780c0ff */
[----:B------:R-:W-:-:S05]  /*0470*/  VIADD R0, R0, 0xffffff80 ;  /* 0xffffff8000007836 */ /* 0x000fca0000000000 */
[----:B------:R-:W-:-:S05]  /*0480*/  SHF.R.U32.HI R0, RZ, 0x5, R0 ;  /* 0x00000005ff007819 */ /* 0x000fca0000011600 */
[----:B------:R-:W-:-:S05]  /*0490*/  IMAD R9, R0, -0x4, R1 ;  /* 0xfffffffc00097824 */ /* 0x000fca00078e0201 */
[----:B------:R-:W2:Y:S04]  /*04a0*/  LDL R0, [R9+0x18] ;  /* 0x0000180009007983 */ /* 0x000ea80000100800 */
[----:B------:R-:W2:Y:S04]  /*04b0*/  LDL R3, [R9+0x14] ;  /* 0x0000140009037983 */ /* 0x000ea80000100800 */
[----:B------:R-:W3:Y:S01]  /*04c0*/  @P0 LDL R2, [R9+0x10] ;  /* 0x0000100009020983 */ /* 0x000ee20000100800 */
[----:B------:R-:W-:Y:S01]  /*04d0*/  LOP3.LUT R6, R6, 0x1f, RZ, 0xc0, !PT ;  /* 0x0000001f06067812 */ /* 0x000fe200078ec0ff */
[----:B------:R-:W-:Y:S01]  /*04e0*/  UMOV UR4, 0x54442d19 ;  /* 0x54442d1900047882 */ /* 0x000fe20000000000 */
[----:B------:R-:W-:-:S02]  /*04f0*/  UMOV UR5, 0x3bf921fb ;  /* 0x3bf921fb00057882 */ /* 0x000fc40000000000 */
[-C--:B--2---:R-:W-:Y:S02]  /*0500*/  @P0 SHF.L.W.U32.HI R0, R3, R6.reuse, R0 ;  /* 0x0000000603000219 */ /* 0x084fe40000010e00 */
[----:B---3--:R-:W-:Y:S02]  /*0510*/  @P0 SHF.L.W.U32.HI R3, R2, R6, R3 ;  /* 0x0000000602030219 */ /* 0x008fe40000010e03 */
[----:B------:R-:W-:Y:S02]  /*0520*/  ISETP.GE.AND P0, PT, R7, RZ, PT ;  /* 0x000000ff0700720c */ /* 0x000fe40003f06270 */
[C---:B------:R-:W-:Y:S02]  /*0530*/  SHF.L.W.U32.HI R2, R3.reuse, 0x2, R0 ;  /* 0x0000000203027819 */ /* 0x040fe40000010e00 */
[----:B------:R-:W-:Y:S02]  /*0540*/  SHF.L.U32 R3, R3, 0x2, RZ ;  /* 0x0000000203037819 */ /* 0x000fe400000006ff */
[----:B------:R-:W-:-:S02]  /*0550*/  SHF.R.S32.HI R6, RZ, 0x1f, R2 ;  /* 0x0000001fff067819 */ /* 0x000fc40000011402 */
[----:B------:R-:W-:Y:S02]  /*0560*/  LOP3.LUT R7, R2, R7, RZ, 0x3c, !PT ;  /* 0x0000000702077212 */ /* 0x000fe400078e3cff */
[C---:B------:R-:W-:Y:S02]  /*0570*/  LOP3.LUT R10, R6.reuse, R3, RZ, 0x3c, !PT ;  /* 0x00000003060a7212 */ /* 0x040fe400078e3cff */
[----:B------:R-:W-:Y:S02]  /*0580*/  LOP3.LUT R11, R6, R2, RZ, 0x3c, !PT ;  /* 0x00000002060b7212 */ /* 0x000fe400078e3cff */
[----:B------:R-:W-:Y:S02]  /*0590*/  SHF.R.U32.HI R3, RZ, 0x1e, R0 ;  /* 0x0000001eff037819 */ /* 0x000fe40000011600 */
[----:B------:R-:W-:Y:S02]  /*05a0*/  ISETP.GE.AND P1, PT, R7, RZ, PT ;  /* 0x000000ff0700720c */ /* 0x000fe40003f26270 */
[----:B------:R-:W0:Y:S01]  /*05b0*/  I2F.F64.S64 R10, R10 ;  /* 0x0000000a000a7312 */ /* 0x000e220000301c00 */
[----:B------:R-:W-:-:S05]  /*05c0*/  LEA.HI R2, R2, R3, RZ, 0x1 ;  /* 0x0000000302027211 */ /* 0x000fca00078f08ff */
[----:B------:R-:W-:-:S05]  /*05d0*/  IMAD.MOV R0, RZ, RZ, -R2 ;  /* 0x000000ffff007224 */ /* 0x000fca00078e0a02 */
[----:B------:R-:W-:Y:S01]  /*05e0*/  @!P0 MOV R2, R0 ;  /* 0x0000000000028202 */ /* 0x000fe20000000f00 */
[----:B0-----:R-:W-:-:S10]  /*05f0*/  DMUL R8, R10, UR4 ;  /* 0x000000040a087c28 */ /* 0x001fd40008000000 */
[----:B------:R-:W0:Y:S02]  /*0600*/  F2F.F32.F64 R8, R8 ;  /* 0x0000000800087310 */ /* 0x000e240000301000 */
[----:B0-----:R-:W-:-:S07]  /*0610*/  FSEL R0, -R8, R8, !P1 ;  /* 0x0000000808007208 */ /* 0x001fce0004800100 */
.L_x_4:
[----:B------:R-:W-:Y:S05]  /*0620*/  BSYNC.RECONVERGENT B0 ;  /* 0x0000000000007941 */ /* 0x000fea0003800200 */
.L_x_3:
[----:B------:R-:W-:Y:S02]  /*0630*/  HFMA2 R8, -RZ, RZ, 0.66259765625, 2.662109375 ;  /* 0x394d4153ff087431 */ /* 0x000fe400000001ff */
[----:B------:R-:W-:Y:S02]  /*0640*/  IMAD.MOV.U32 R6, RZ, RZ, 0x37cbac00 ;  /* 0x37cbac00ff067424 */ /* 0x000fe400078e00ff */
[----:B------:R-:W-:Y:S01]  /*0650*/  FMUL R3, R0, R0 ;  /* 0x0000000000037220 */ /* 0x000fe20000400000 */
[C---:B------:R-:W-:Y:S01]  /*0660*/  LOP3.LUT R9, R2.reuse, 0x1, RZ, 0xc0, !PT ;  /* 0x0000000102097812 */ /* 0x040fe200078ec0ff */
[----:B------:R-:W-:Y:S01]  /*0670*/  BSSY.RECONVERGENT B0, `(.L_x_6) ;  /* 0x0000027000007945 */ /* 0x000fe20003800200 */
[----:B------:R-:W-:Y:S01]  /*0680*/  LOP3.LUT P1, RZ, R2, 0x2, RZ, 0xc0, !PT ;  /* 0x0000000202ff7812 */ /* 0x000fe2000782c0ff */
[C---:B------:R-:W-:Y:S01]  /*0690*/  FFMA R6, R3.reuse, R6, -0.0013887860113754868507 ;  /* 0xbab607ed03067423 */ /* 0x040fe20000000006 */
[----:B------:R-:W-:Y:S01]  /*06a0*/  FFMA R7, R3, R0, RZ ;  /* 0x0000000003077223 */ /* 0x000fe200000000ff */
[----:B------:R-:W-:Y:S01]  /*06b0*/  ISETP.NE.U32.AND P0, PT, R9, 0x1, PT ;  /* 0x000000010900780c */ /* 0x000fe20003f05070 */
[C---:B------:R-:W-:Y:S01]  /*06c0*/  FFMA R8, R3.reuse, -R8, 0.0083327032625675201416 ;  /* 0x3c0885e403087423 */ /* 0x040fe20000000808 */
[----:B------:R-:W-:-:S03]  /*06d0*/  FFMA R6, R3, R6, 0.041666727513074874878 ;  /* 0x3d2aaabb03067423 */ /* 0x000fc60000000006 */
[C---:B------:R-:W-:Y:S01]  /*06e0*/  FFMA R8, R3.reuse, R8, -0.16666662693023681641 ;  /* 0xbe2aaaa803087423 */ /* 0x040fe20000000008 */
[----:B------:R-:W-:-:S03]  /*06f0*/  FFMA R6, R3, R6, -0.4999999701976776123 ;  /* 0xbeffffff03067423 */ /* 0x000fc60000000006 */
[----:B------:R-:W-:Y:S01]  /*0700*/  FFMA R7, R7, R8, R0 ;  /* 0x0000000807077223 */ /* 0x000fe20000000000 */
[----:B------:R-:W-:Y:S01]  /*0710*/  FFMA R6, R3, R6, 1 ;  /* 0x3f80000003067423 */ /* 0x000fe20000000006 */
[----:B------:R-:W-:-:S04]  /*0720*/  VIADD R0, R2, 0x1 ;  /* 0x0000000102007836 */ /* 0x000fc80000000000 */
[----:B------:R-:W-:Y:S02]  /*0730*/  FSEL R12, R7, R6, !P0 ;  /* 0x00000006070c7208 */ /* 0x000fe40004000000 */
[----:B------:R-:W-:Y:S02]  /*0740*/  LOP3.LUT P3, RZ, R0, 0x2, RZ, 0xc0, !PT ;  /* 0x0000000200ff7812 */ /* 0x000fe4000786c0ff */
[----:B------:R-:W-:Y:S02]  /*0750*/  FSEL R6, R6, R7, !P0 ;  /* 0x0000000706067208 */ /* 0x000fe40004000000 */
[----:B------:R-:W-:Y:S02]  /*0760*/  FSEL R12, R12, -R12, !P3 ;  /* 0x8000000c0c0c7208 */ /* 0x000fe40005800000 */
[----:B------:R-:W-:-:S03]  /*0770*/  FSEL R6, R6, -R6, !P1 ;  /* 0x8000000606067208 */ /* 0x000fc60004800000 */
[C---:B------:R-:W-:Y:S01]  /*0780*/  FADD R3, R12.reuse, R12 ;  /* 0x0000000c0c037221 */ /* 0x040fe20000000000 */
[----:B------:R-:W-:Y:S01]  /*0790*/  FMUL R11, R12, R12 ;  /* 0x0000000c0c0b7220 */ /* 0x000fe20000400000 */
[CC--:B------:R-:W-:Y:S01]  /*07a0*/  FMUL R10, R6.reuse, R6.reuse ;  /* 0x00000006060a7220 */ /* 0x0c0fe20000400000 */
[----:B------:R-:W-:Y:S01]  /*07b0*/  FMUL R9, RZ, R6 ;  /* 0x00000006ff097220 */ /* 0x000fe20000400000 */
[----:B------:R-:W-:-:S03]  /*07c0*/  FMUL R2, R6, R3 ;  /* 0x0000000306027220 */ /* 0x000fc60000400000 */
[----:B------:R-:W-:Y:S01]  /*07d0*/  FFMA R0, RZ, R12, R9 ;  /* 0x0000000cff007223 */ /* 0x000fe20000000009 */
[----:B------:R-:W-:-:S03]  /*07e0*/  FMUL R2, RZ, R2 ;  /* 0x00000002ff027220 */ /* 0x000fc60000400000 */
[----:B------:R-:W-:Y:S01]  /*07f0*/  FMUL R0, R0, R0 ;  /* 0x0000000000007220 */ /* 0x000fe20000400000 */
[----:B------:R-:W-:-:S04]  /*0800*/  FFMA R3, RZ, R11, R2 ;  /* 0x0000000bff037223 */ /* 0x000fc80000000002 */
[----:B------:R-:W-:-:S04]  /*0810*/  FFMA R7, RZ, R10, R3 ;  /* 0x0000000aff077223 */ /* 0x000fc80000000003 */
[----:B------:R-:W0:Y:S08]  /*0820*/  MUFU.RCP R3, R7 ;  /* 0x0000000700037308 */ /* 0x000e300000001000 */
[----:B------:R-:W1:Y:S01]  /*0830*/  FCHK P0, R0, R7 ;  /* 0x0000000700007302 */ /* 0x000e620000000000 */
[----:B0-----:R-:W-:-:S04]  /*0840*/  FFMA R6, -R7, R3, 1 ;  /* 0x3f80000007067423 */ /* 0x001fc80000000103 */
[----:B------:R-:W-:-:S04]  /*0850*/  FFMA R3, R3, R6, R3 ;  /* 0x0000000603037223 */ /* 0x000fc80000000003 */
[----:B------:R-:W-:-:S04]  /*0860*/  FFMA R14, R0, R3, RZ ;  /* 0x00000003000e7223 */ /* 0x000fc800000000ff */
[----:B------:R-:W-:-:S04]  /*0870*/  FFMA R6, -R7, R14, R0 ;  /* 0x0000000e07067223 */ /* 0x000fc80000000100 */
[----:B------:R-:W-:Y:S01]  /*0880*/  FFMA R14, R3, R6, R14 ;  /* 0x00000006030e7223 */ /* 0x000fe2000000000e */
[----:B-1----:R-:W-:Y:S06]  /*0890*/  @!P0 BRA `(.L_x_7) ;  /* 0x0000000000108947 */ /* 0x002fec0003800000 */
[----:B------:R-:W-:Y:S02]  /*08a0*/  MOV R3, R7 ;  /* 0x0000000700037202 */ /* 0x000fe40000000f00 */
[----:B------:R-:W-:-:S07]  /*08b0*/  MOV R6, 0x8d0 ;  /* 0x000008d000067802 */ /* 0x000fce0000000f00 */
[----:B------:R-:W-:Y:S05]  /*08c0*/  CALL.REL.NOINC `($__internal_0_$__cuda_sm3x_div_rn_noftz_f32_slowpath) ;  /* 0x0000001400487944 */ /* 0x000fea0003c00000 */
[----:B------:R-:W-:-:S07]  /*08d0*/  IMAD.MOV.U32 R14, RZ, RZ, R0 ;  /* 0x000000ffff0e7224 */ /* 0x000fce00078e0000 */
.L_x_7:
[----:B------:R-:W-:Y:S05]  /*08e0*/  BSYNC.RECONVERGENT B0 ;  /* 0x0000000000007941 */ /* 0x000fea0003800200 */
.L_x_6:
[----:B------:R-:W-:Y:S01]  /*08f0*/  FFMA R11, RZ, R11, -R2 ;  /* 0x0000000bff0b7223 */ /* 0x000fe20000000802 */
[----:B------:R-:W-:Y:S01]  /*0900*/  FFMA R0, RZ, R12, -R9 ;  /* 0x0000000cff007223 */ /* 0x000fe20000000809 */
[----:B------:R-:W-:Y:S02]  /*0910*/  BSSY.RECONVERGENT B0, `(.L_x_8) ;  /* 0x000000f000007945 */ /* 0x000fe40003800200 */
[----:B------:R-:W-:Y:S01]  /*0920*/  FFMA R11, RZ, R10, R11 ;  /* 0x0000000aff0b7223 */ /* 0x000fe2000000000b */
[----:B------:R-:W-:-:S03]  /*0930*/  FMUL R0, R0, R0 ;  /* 0x0000000000007220 */ /* 0x000fc60000400000 */
        /* <DEDUP_REMOVED lines=12> */
.L_x_9:
[----:B------:R-:W-:Y:S05]  /*0a00*/  BSYNC.RECONVERGENT B0 ;  /* 0x0000000000007941 */ /* 0x000fea0003800200 */
.L_x_8:
[----:B------:R-:W0:Y:S01]  /*0a10*/  LDC.64 R2, c[0x0][0x3a0] ;  /* 0x0000e800ff027b82 */ /* 0x000e220000000a00 */
[----:B------:R-:W1:Y:S01]  /*0a20*/  LDCU UR4, c[0x0][0x3a8] ;  /* 0x00007500ff0477ac */ /* 0x000e620008000800 */
[----:B------:R-:W-:-:S04]  /*0a30*/  FADD R7, R7, R14 ;  /* 0x0000000e07077221 */ /* 0x000fc80000000000 */
[----:B------:R-:W-:-:S04]  /*0a40*/  FMUL R7, R7, 0.5 ;  /* 0x3f00000007077820 */ /* 0x000fc80000400000 */
[----:B-1----:R-:W-:Y:S01]  /*0a50*/  FMUL R7, R7, UR4 ;  /* 0x0000000407077c20 */ /* 0x002fe20008400000 */
[----:B0-----:R-:W-:-:S05]  /*0a60*/  IMAD.WIDE R2, R13, 0x4, R2 ;  /* 0x000000040d027825 */ /* 0x001fca00078e0202 */
[----:B------:R0:W-:Y:S01]  /*0a70*/  STG.E desc[UR6][R2.64], R7 ;  /* 0x0000000702007986 */ /* 0x0001e2000c101906 */
[----:B------:R-:W-:Y:S05]  /*0a80*/  @!P2 BRA `(.L_x_10) ;  /* 0xfffffff40098a947 */ /* 0x000fea000383ffff */
[----:B------:R-:W-:Y:S05]  /*0a90*/  EXIT ;  /* 0x000000000000794d */ /* 0x000fea0003800000 */
.L_x_0:
[----:B------:R-:W0:Y:S02]  /*0aa0*/  LDC.64 R6, c[0x0][0x398] ;  /* 0x0000e600ff067b82 */ /* 0x000e240000000a00 */
[----:B0-----:R-:W-:-:S05]  /*0ab0*/  IMAD.WIDE R6, R4, 0x4, R6 ;  /* 0x0000000404067825 */ /* 0x001fca00078e0206 */
[----:B------:R0:W5:Y:S01]  /*0ac0*/  LDG.E.CONSTANT R14, desc[UR6][R6.64] ;  /* 0x00000006060e7981 */ /* 0x000162000c1e9900 */
[----:B------:R-:W-:Y:S02]  /*0ad0*/  HFMA2 R17, -RZ, RZ, 0, 0 ;  /* 0x00000000ff117431 */ /* 0x000fe400000001ff */
[----:B------:R-:W-:Y:S01]  /*0ae0*/  IMAD.MOV.U32 R15, RZ, RZ, RZ ;  /* 0x000000ffff0f7224 */ /* 0x000fe200078e00ff */
[----:B------:R-:W-:Y:S02]  /*0af0*/  CS2R R10, SRZ ;  /* 0x00000000000a7805 */ /* 0x000fe4000001ff00 */
[----:B------:R-:W-:Y:S01]  /*0b00*/  MOV R9, RZ ;  /* 0x000000ff00097202 */ /* 0x000fe20000000f00 */
[----:B------:R-:W-:-:S07]  /*0b10*/  IMAD.MOV.U32 R2, RZ, RZ, RZ ;  /* 0x000000ffff027224 */ /* 0x000fce00078e00ff */
.L_x_15:
[----:B------:R-:W1:Y:S02]  /*0b20*/  LDC.64 R12, c[0x0][0x388] ;  /* 0x0000e200ff0c7b82 */ /* 0x000e640000000a00 */
[----:B-1----:R-:W-:-:S06]  /*0b30*/  IMAD.WIDE.U32 R12, R15, 0x4, R12 ;  /* 0x000000040f0c7825 */ /* 0x002fcc00078e000c */
[----:B------:R-:W2:Y:S01]  /*0b40*/  LDG.E.CONSTANT R13, desc[UR6][R12.64] ;  /* 0x000000060c0d7981 */ /* 0x000ea2000c1e9900 */
[----:B------:R-:W-:Y:S01]  /*0b50*/  BSSY.RECONVERGENT B0, `(.L_x_11) ;  /* 0x0000042000007945 */ /* 0x000fe20003800200 */
[----:B--2--5:R-:W-:-:S04]  /*0b60*/  FMUL R19, R14, R13 ;  /* 0x0000000d0e137220 */ /* 0x024fc80000400000 */
[C---:B0-----:R-:W-:Y:S01]  /*0b70*/  FMUL R6, R19.reuse, 0.63661974668502807617 ;  /* 0x3f22f98313067820 */ /* 0x041fe20000400000 */
        /* <DEDUP_REMOVED lines=8> */
[----:B------:R-:W-:Y:S05]  /*0c00*/  @!P0 BRA `(.L_x_13) ;  /* 0x0000000000d08947 */ /* 0x000fea0003800000 */
[----:B------:R-:W-:Y:S01]  /*0c10*/  SHF.L.U32 R3, R19, 0x8, RZ ;  /* 0x0000000813037819 */ /* 0x000fe200000006ff */
[----:B------:R-:W-:Y:S01]  /*0c20*/  IMAD.MOV.U32 R8, RZ, RZ, RZ ;  /* 0x000000ffff087224 */ /* 0x000fe200078e00ff */
[----:B------:R-:W-:Y:S01]  /*0c30*/  MOV R0, R1 ;  /* 0x0000000100007202 */ /* 0x000fe20000000f00 */
[----:B------:R-:W0:Y:S01]  /*0c40*/  LDCU.64 UR8, c[0x4][URZ] ;  /* 0x01000000ff0877ac */ /* 0x000e220008000a00 */
[----:B------:R-:W-:Y:S01]  /*0c50*/  LOP3.LUT R21, R3, 0x80000000, RZ, 0xfc, !PT ;  /* 0x8000000003157812 */ /* 0x000fe200078efcff */
[----:B------:R-:W-:Y:S01]  /*0c60*/  UMOV UR5, URZ ;  /* 0x000000ff00057c82 */ /* 0x000fe20008000000 */
[----:B------:R-:W-:-:S05]  /*0c70*/  UMOV UR4, URZ ;  /* 0x000000ff00047c82 */ /* 0x000fca0008000000 */
.L_x_14:
[----:B0-----:R-:W-:Y:S01]  /*0c80*/  IMAD.U32 R12, RZ, RZ, UR8 ;  /* 0x00000008ff0c7e24 */ /* 0x001fe2000f8e00ff */
[----:B------:R-:W-:-:S05]  /*0c90*/  MOV R13, UR9 ;  /* 0x00000009000d7c02 */ /* 0x000fca0008000f00 */
[----:B------:R-:W2:Y:S01]  /*0ca0*/  LDG.E.CONSTANT R6, desc[UR6][R12.64] ;  /* 0x000000060c067981 */ /* 0x000ea2000c1e9900 */
[----:B------:R-:W-:Y:S02]  /*0cb0*/  UIADD3 UR8, UP0, UPT, UR8, 0x4, URZ ;  /* 0x0000000408087890 */ /* 0x000fe4000ff1e0ff */
[----:B------:R-:W-:Y:S02]  /*0cc0*/  UIADD3 UR4, UPT, UPT, UR4, 0x1, URZ ;  /* 0x0000000104047890 */ /* 0x000fe4000fffe0ff */
[----:B------:R-:W-:Y:S02]  /*0cd0*/  UIADD3.X UR9, UPT, UPT, URZ, UR9, URZ, UP0, !UPT ;  /* 0x00000009ff097290 */ /* 0x000fe400087fe4ff */
[----:B------:R-:W-:Y:S01]  /*0ce0*/  UISETP.NE.AND UP0, UPT, UR4, 0x6, UPT ;  /* 0x000000060400788c */ /* 0x000fe2000bf05270 */
[----:B--2---:R-:W-:-:S03]  /*0cf0*/  IMAD.WIDE.U32 R6, R6, R21, RZ ;  /* 0x0000001506067225 */ /* 0x004fc600078e00ff */
[----:B------:R-:W-:-:S04]  /*0d00*/  IADD3 R3, P0, PT, R6, R8, RZ ;  /* 0x0000000806037210 */ /* 0x000fc80007f1e0ff */
[----:B------:R-:W-:Y:S01]  /*0d10*/  IADD3.X R8, PT, PT, R7, UR5, RZ, P0, !PT ;  /* 0x0000000507087c10 */ /* 0x000fe200087fe4ff */
[----:B------:R0:W-:Y:S02]  /*0d20*/  STL [R0], R3 ;  /* 0x0000000300007387 */ /* 0x0001e40000100800 */
[----:B0-----:R-:W-:Y:S01]  /*0d30*/  VIADD R0, R0, 0x4 ;  /* 0x0000000400007836 */ /* 0x001fe20000000000 */
[----:B------:R-:W-:Y:S06]  /*0d40*/  BRA.U UP0, `(.L_x_14) ;  /* 0xfffffffd00cc7547 */ /* 0x000fec000b83ffff */
[----:B------:R-:W-:Y:S01]  /*0d50*/  SHF.R.U32.HI R7, RZ, 0x17, R19 ;  /* 0x00000017ff077819 */ /* 0x000fe20000011613 */
[----:B------:R0:W-:Y:S03]  /*0d60*/  STL [R1+0x18], R8 ;  /* 0x0000180801007387 */ /* 0x0001e60000100800 */
[C---:B------:R-:W-:Y:S02]  /*0d70*/  LOP3.LUT R0, R7.reuse, 0xe0, RZ, 0xc0, !PT ;  /* 0x000000e007007812 */ /* 0x040fe400078ec0ff */
[----:B------:R-:W-:Y:S02]  /*0d80*/  LOP3.LUT P0, RZ, R7, 0x1f, RZ, 0xc0, !PT ;  /* 0x0000001f07ff7812 */ /* 0x000fe4000780c0ff */
[----:B------:R-:W-:-:S04]  /*0d90*/  IADD3 R0, PT, PT, R0, -0x80, RZ ;  /* 0xffffff8000007810 */ /* 0x000fc80007ffe0ff */
        /* <DEDUP_REMOVED lines=11> */
[C---:B------:R-:W-:Y:S01]  /*0e50*/  SHF.L.W.U32.HI R6, R3.reuse, 0x2, R0 ;  /* 0x0000000203067819 */ /* 0x040fe20000010e00 */
[----:B------:R-:W-:-:S03]  /*0e60*/  IMAD.SHL.U32 R3, R3, 0x4, RZ ;  /* 0x0000000403037824 */ /* 0x000fc600078e00ff */
[----:B------:R-:W-:Y:S02]  /*0e70*/  SHF.R.S32.HI R7, RZ, 0x1f, R6 ;  /* 0x0000001fff077819 */ /* 0x000fe40000011406 */
[----:B------:R-:W-:Y:S02]  /*0e80*/  LOP3.LUT R19, R6, R19, RZ, 0x3c, !PT ;  /* 0x0000001306137212 */ /* 0x000fe400078e3cff */
[C---:B------:R-:W-:Y:S02]  /*0e90*/  LOP3.LUT R12, R7.reuse, R3, RZ, 0x3c, !PT ;  /* 0x00000003070c7212 */ /* 0x040fe400078e3cff */
[----:B------:R-:W-:Y:S02]  /*0ea0*/  LOP3.LUT R13, R7, R6, RZ, 0x3c, !PT ;  /* 0x00000006070d7212 */ /* 0x000fe400078e3cff */
[----:B------:R-:W-:Y:S02]  /*0eb0*/  SHF.R.U32.HI R3, RZ, 0x1e, R0 ;  /* 0x0000001eff037819 */ /* 0x000fe40000011600 */
[----:B------:R-:W-:-:S02]  /*0ec0*/  ISETP.GE.AND P1, PT, R19, RZ, PT ;  /* 0x000000ff1300720c */ /* 0x000fc40003f26270 */
[----:B------:R-:W1:Y:S01]  /*0ed0*/  I2F.F64.S64 R12, R12 ;  /* 0x0000000c000c7312 */ /* 0x000e620000301c00 */
[----:B------:R-:W-:-:S04]  /*0ee0*/  LEA.HI R6, R6, R3, RZ, 0x1 ;  /* 0x0000000306067211 */ /* 0x000fc800078f08ff */
[----:B------:R-:W-:-:S05]  /*0ef0*/  IADD3 R0, PT, PT, -R6, RZ, RZ ;  /* 0x000000ff06007210 */ /* 0x000fca0007ffe1ff */
[----:B------:R-:W-:Y:S01]  /*0f00*/  @!P0 IMAD.MOV.U32 R6, RZ, RZ, R0 ;  /* 0x000000ffff068224 */ /* 0x000fe200078e0000 */
[----:B-1----:R-:W-:-:S10]  /*0f10*/  DMUL R20, R12, UR4 ;  /* 0x000000040c147c28 */ /* 0x002fd40008000000 */
[----:B------:R-:W1:Y:S02]  /*0f20*/  F2F.F32.F64 R20, R20 ;  /* 0x0000001400147310 */ /* 0x000e640000301000 */
[----:B-1----:R-:W-:Y:S01]  /*0f30*/  FSEL R0, -R20, R20, !P1 ;  /* 0x0000001414007208 */ /* 0x002fe20004800100 */
[----:B0-----:R-:W-:Y:S06]  /*0f40*/  BRA `(.L_x_12) ;  /* 0x0000000000087947 */ /* 0x001fec0003800000 */
.L_x_13:
[----:B------:R-:W-:Y:S01]  /*0f50*/  FMUL R0, RZ, R19 ;  /* 0x00000013ff007220 */ /* 0x000fe20000400000 */
[----:B------:R-:W-:-:S07]  /*0f60*/  MOV R6, RZ ;  /* 0x000000ff00067202 */ /* 0x000fce0000000f00 */
.L_x_12:
[----:B------:R-:W-:Y:S05]  /*0f70*/  BSYNC.RECONVERGENT B0 ;  /* 0x0000000000007941 */ /* 0x000fea0003800200 */
.L_x_11:
[----:B------:R-:W0:Y:S01]  /*0f80*/  LDC.64 R12, c[0x0][0x390] ;  /* 0x0000e400ff0c7b82 */ /* 0x000e220000000a00 */
[----:B------:R-:W-:Y:S02]  /*0f90*/  HFMA2 R16, -RZ, RZ, 0.66259765625, 2.662109375 ;  /* 0x394d4153ff107431 */ /* 0x000fe400000001ff */
[----:B------:R-:W-:Y:S02]  /*0fa0*/  IMAD.MOV.U32 R8, RZ, RZ, 0x37cbac00 ;  /* 0x37cbac00ff087424 */ /* 0x000fe400078e00ff */
[----:B------:R-:W-:Y:S01]  /*0fb0*/  FMUL R3, R0, R0 ;  /* 0x0000000000037220 */ /* 0x000fe20000400000 */
[----:B------:R-:W1:Y:S01]  /*0fc0*/  LDCU UR4, c[0x0][0x380] ;  /* 0x00007000ff0477ac */ /* 0x000e620008000800 */
[----:B0-----:R-:W-:-:S06]  /*0fd0*/  IMAD.WIDE.U32 R12, R15, 0x4, R12 ;  /* 0x000000040f0c7825 */ /* 0x001fcc00078e000c */
[----:B------:R0:W2:Y:S01]  /*0fe0*/  LDG.E.CONSTANT R13, desc[UR6][R12.64] ;  /* 0x000000060c0d7981 */ /* 0x0000a2000c1e9900 */
[C---:B------:R-:W-:Y:S01]  /*0ff0*/  FFMA R8, R3.reuse, R8, -0.0013887860113754868507 ;  /* 0xbab607ed03087423 */ /* 0x040fe20000000008 */
[C---:B------:R-:W-:Y:S01]  /*1000*/  FFMA R16, R3.reuse, -R16, 0.0083327032625675201416 ;  /* 0x3c0885e403107423 */ /* 0x040fe20000000810 */
[----:B------:R-:W-:Y:S01]  /*1010*/  FFMA R7, R3, R0, RZ ;  /* 0x0000000003077223 */ /* 0x000fe200000000ff */
[----:B------:R-:W-:Y:S01]  /*1020*/  IADD3 R15, PT, PT, R15, 0x1, RZ ;  /* 0x000000010f0f7810 */ /* 0x000fe20007ffe0ff */
[C---:B------:R-:W-:Y:S01]  /*1030*/  FFMA R8, R3.reuse, R8, 0.041666727513074874878 ;  /* 0x3d2aaabb03087423 */ /* 0x040fe20000000008 */
[C---:B------:R-:W-:Y:S01]  /*1040*/  FFMA R16, R3.reuse, R16, -0.16666662693023681641 ;  /* 0xbe2aaaa803107423 */ /* 0x040fe20000000010 */
[C---:B------:R-:W-:Y:S02]  /*1050*/  LOP3.LUT P1, RZ, R6.reuse, 0x2, RZ, 0xc0, !PT ;  /* 0x0000000206ff7812 */ /* 0x040fe4000782c0ff */
[----:B------:R-:W-:Y:S01]  /*1060*/  FFMA R8, R3, R8, -0.4999999701976776123 ;  /* 0xbeffffff03087423 */ /* 0x000fe20000000008 */
[C---:B0-----:R-:W-:Y:S01]  /*1070*/  LOP3.LUT R12, R6.reuse, 0x1, RZ, 0xc0, !PT ;  /* 0x00000001060c7812 */ /* 0x041fe200078ec0ff */
[----:B------:R-:W-:Y:S01]  /*1080*/  FFMA R7, R7, R16, R0 ;  /* 0x0000001007077223 */ /* 0x000fe20000000000 */
[----:B------:R-:W-:-:S02]  /*1090*/  VIADD R0, R6, 0x1 ;  /* 0x0000000106007836 */ /* 0x000fc40000000000 */
[----:B------:R-:W-:Y:S01]  /*10a0*/  FFMA R8, R3, R8, 1 ;  /* 0x3f80000003087423 */ /* 0x000fe20000000008 */
[----:B------:R-:W-:Y:S02]  /*10b0*/  ISETP.NE.U32.AND P0, PT, R12, 0x1, PT ;  /* 0x000000010c00780c */ /* 0x000fe40003f05070 */
[----:B------:R-:W-:Y:S02]  /*10c0*/  LOP3.LUT P2, RZ, R0, 0x2, RZ, 0xc0, !PT ;  /* 0x0000000200ff7812 */ /* 0x000fe4000784c0ff */
[----:B------:R-:W-:Y:S02]  /*10d0*/  FSEL R0, R7, R8, !P0 ;  /* 0x0000000807007208 */ /* 0x000fe40004000000 */
[----:B------:R-:W-:Y:S02]  /*10e0*/  FSEL R7, R8, R7, !P0 ;  /* 0x0000000708077208 */ /* 0x000fe40004000000 */
[----:B-1----:R-:W-:Y:S02]  /*10f0*/  ISETP.NE.AND P0, PT, R15, UR4, PT ;  /* 0x000000040f007c0c */ /* 0x002fe4000bf05270 */
[----:B------:R-:W-:-:S02]  /*1100*/  FSEL R3, R0, -R0, !P2 ;  /* 0x8000000000037208 */ /* 0x000fc40005000000 */
[----:B------:R-:W-:-:S03]  /*1110*/  FSEL R0, R7, -R7, !P1 ;  /* 0x8000000707007208 */ /* 0x000fc60004800000 */
[CC--:B------:R-:W-:Y:S02]  /*1120*/  FFMA R10, R3.reuse, R3.reuse, R10 ;  /* 0x00000003030a7223 */ /* 0x0c0fe4000000000a */
[C---:B------:R-:W-:Y:S01]  /*1130*/  FFMA R17, R0.reuse, R3, R17 ;  /* 0x0000000300117223 */ /* 0x040fe20000000011 */
[C---:B------:R-:W-:Y:S01]  /*1140*/  FFMA R11, R0.reuse, R0, R11 ;  /* 0x00000000000b7223 */ /* 0x040fe2000000000b */
[-C--:B--2---:R-:W-:Y:S01]  /*1150*/  FFMA R2, R3, R13.reuse, R2 ;  /* 0x0000000d03027223 */ /* 0x084fe20000000002 */
[----:B------:R-:W-:Y:S01]  /*1160*/  FFMA R9, R0, R13, R9 ;  /* 0x0000000d00097223 */ /* 0x000fe20000000009 */
[----:B------:R-:W-:Y:S06]  /*1170*/  @P0 BRA `(.L_x_15) ;  /* 0xfffffff800680947 */ /* 0x000fec000383ffff */
[----:B------:R-:W-:Y:S01]  /*1180*/  FADD R13, R17, R17 ;  /* 0x00000011110d7221 */ /* 0x000fe20000000000 */
[----:B------:R-:W-:Y:S01]  /*1190*/  FADD R12, -R11, R10 ;  /* 0x0000000a0b0c7221 */ /* 0x000fe20000000100 */
[----:B------:R-:W-:Y:S04]  /*11a0*/  BSSY.RECONVERGENT B0, `(.L_x_16) ;  /* 0x0000010000007945 */ /* 0x000fe80003800200 */
[----:B------:R-:W-:-:S04]  /*11b0*/  FSETP.GT.AND P2, PT, |R13|, |R12|, PT ;  /* 0x4000000c0d00720b */ /* 0x000fc80003f44200 */
[----:B------:R-:W-:Y:S02]  /*11c0*/  FSEL R15, |R13|, |R12|, P2 ;  /* 0x4000000c0d0f7208 */ /* 0x000fe40001000200 */
[----:B------:R-:W-:Y:S02]  /*11d0*/  FSEL R0, |R12|, |R13|, P2 ;  /* 0x4000000d0c007208 */ /* 0x000fe40001000200 */
        /* <DEDUP_REMOVED lines=8> */
[----:B------:R-:W-:Y:S01]  /*1260*/  IMAD.MOV.U32 R3, RZ, RZ, R15 ;  /* 0x000000ffff037224 */ /* 0x000fe200078e000f */
[----:B------:R-:W-:-:S07]  /*1270*/  MOV R6, 0x1290 ;  /* 0x0000129000067802 */ /* 0x000fce0000000f00 */
[----:B------:R-:W-:Y:S05]  /*1280*/  CALL.REL.NOINC `($__internal_0_$__cuda_sm3x_div_rn_noftz_f32_slowpath) ;  /* 0x0000000800d87944 */ /* 0x000fea0003c00000 */
[----:B------:R-:W-:-:S07]  /*1290*/  MOV R3, R0 ;  /* 0x0000000000037202 */ /* 0x000fce0000000f00 */
.L_x_17:
[----:B------:R-:W-:Y:S05]  /*12a0*/  BSYNC.RECONVERGENT B0 ;  /* 0x0000000000007941 */ /* 0x000fea0003800200 */
.L_x_16:
[----:B------:R-:W-:Y:S02]  /*12b0*/  IMAD.MOV.U32 R7, RZ, RZ, 0x3b33710b ;  /* 0x3b33710bff077424 */ /* 0x000fe400078e00ff */
[----:B------:R-:W-:Y:S01]  /*12c0*/  FMUL R0, R3, R3 ;  /* 0x0000000303007220 */ /* 0x000fe20000400000 */
[----:B------:R-:W-:Y:S01]  /*12d0*/  ISETP.GE.AND P0, PT, R12, RZ, PT ;  /* 0x000000ff0c00720c */ /* 0x000fe20003f06270 */
[----:B------:R-:W-:Y:S01]  /*12e0*/  FADD R19, R14, R14 ;  /* 0x0000000e0e137221 */ /* 0x000fe20000000000 */
[----:B------:R-:W-:Y:S01]  /*12f0*/  FSETP.NEU.AND P3, PT, |R12|, |R13|, PT ;  /* 0x4000000d0c00720b */ /* 0x000fe20003f6d200 */
[C---:B------:R-:W-:Y:S01]  /*1300*/  FFMA R7, R0.reuse, R7, -0.015681877732276916504 ;  /* 0xbc80774800077423 */ /* 0x040fe20000000007 */
[----:B------:R-:W-:Y:S01]  /*1310*/  FSETP.NEU.AND P1, PT, R15, RZ, PT ;  /* 0x000000ff0f00720b */ /* 0x000fe20003f2d000 */
[----:B------:R-:W-:Y:S02]  /*1320*/  BSSY.RECONVERGENT B0, `(.L_x_18) ;  /* 0x0000022000007945 */ /* 0x000fe40003800200 */
[----:B------:R-:W-:-:S04]  /*1330*/  FFMA R7, R0, R7, 0.042200751602649688721 ;  /* 0x3d2cdab200077423 */ /* 0x000fc80000000007 */
[----:B------:R-:W-:-:S04]  /*1340*/  FFMA R7, R0, R7, -0.074792981147766113281 ;  /* 0xbd992d1000077423 */ /* 0x000fc80000000007 */
[----:B------:R-:W-:-:S04]  /*1350*/  FFMA R7, R0, R7, 0.10640415549278259277 ;  /* 0x3dd9ea6c00077423 */ /* 0x000fc80000000007 */
[----:B------:R-:W-:-:S04]  /*1360*/  FFMA R7, R0, R7, -0.14207722246646881104 ;  /* 0xbe117cb100077423 */ /* 0x000fc80000000007 */
[----:B------:R-:W-:-:S04]  /*1370*/  FFMA R7, R0, R7, 0.19993925094604492188 ;  /* 0x3e4cbce000077423 */ /* 0x000fc80000000007 */
[----:B------:R-:W-:-:S04]  /*1380*/  FFMA R7, R0, R7, -0.33333197236061096191 ;  /* 0xbeaaaa7d00077423 */ /* 0x000fc80000000007 */
[----:B------:R-:W-:Y:S01]  /*1390*/  FMUL R0, R0, R7 ;  /* 0x0000000700007220 */ /* 0x000fe20000400000 */
[----:B------:R-:W-:-:S03]  /*13a0*/  HFMA2 R7, -RZ, RZ, 1.857421875, -1409 ;  /* 0x3f6ee581ff077431 */ /* 0x000fc600000001ff */
[----:B------:R-:W-:-:S04]  /*13b0*/  FFMA R0, R0, R3, R3 ;  /* 0x0000000300007223 */ /* 0x000fc80000000003 */
[C---:B------:R-:W-:Y:S01]  /*13c0*/  FFMA R3, R7.reuse, 1.6832555532455444336, -R0 ;  /* 0x3fd774eb07037823 */ /* 0x040fe20000000800 */
[----:B------:R-:W-:Y:S02]  /*13d0*/  FSEL R6, R7, 1.8663789033889770508, P2 ;  /* 0x3feee58107067808 */ /* 0x000fe40001000000 */
[----:B------:R-:W0:Y:S02]  /*13e0*/  MUFU.RCP R7, R19 ;  /* 0x0000001300077308 */ /* 0x000e240000001000 */
[-C--:B------:R-:W-:Y:S02]  /*13f0*/  FSEL R8, R3, R0.reuse, P2 ;  /* 0x0000000003087208 */ /* 0x080fe40001000000 */
[----:B------:R-:W-:Y:S01]  /*1400*/  FSEL R3, R0, -R0, P2 ;  /* 0x8000000000037208 */ /* 0x000fe20001000000 */
[----:B------:R-:W-:-:S04]  /*1410*/  IMAD.MOV.U32 R0, RZ, RZ, 0x4016cbe4 ;  /* 0x4016cbe4ff007424 */ /* 0x000fc800078e00ff */
[----:B------:R-:W-:Y:S01]  /*1420*/  @!P0 FFMA R8, R6, 1.6832555532455444336, R3 ;  /* 0x3fd774eb06088823 */ /* 0x000fe20000000003 */
[----:B------:R-:W-:Y:S01]  /*1430*/  @!P3 FSEL R8, R0, 0.78539818525314331055, !P0 ;  /* 0x3f490fdb0008b808 */ /* 0x000fe20004000000 */
[----:B------:R-:W-:Y:S01]  /*1440*/  FADD R0, |R13|, |R12| ;  /* 0x4000000c0d007221 */ /* 0x000fe20000000200 */
[----:B------:R-:W-:-:S04]  /*1450*/  @!P1 FSEL R8, RZ, 3.1415927410125732422, P0 ;  /* 0x40490fdbff089808 */ /* 0x000fc80000000000 */
[----:B------:R-:W-:Y:S01]  /*1460*/  FSETP.NAN.AND P0, PT, R0, R0, PT ;  /* 0x000000000000720b */ /* 0x000fe20003f08000 */
[----:B0-----:R-:W-:Y:S01]  /*1470*/  FFMA R6, -R19, R7, 1 ;  /* 0x3f80000013067423 */ /* 0x001fe20000000107 */
[----:B------:R-:W-:-:S03]  /*1480*/  LOP3.LUT R13, R8, 0x80000000, R13, 0xb8, !PT ;  /* 0x80000000080d7812 */ /* 0x000fc600078eb80d */
[----:B------:R-:W-:Y:S01]  /*1490*/  FFMA R7, R7, R6, R7 ;  /* 0x0000000607077223 */ /* 0x000fe20000000007 */
[----:B------:R-:W-:-:S05]  /*14a0*/  FSEL R0, R0, R13, P0 ;  /* 0x0000000d00007208 */ /* 0x000fca0000000000 */
[----:B------:R-:W-:Y:S01]  /*14b0*/  FFMA R6, R0, R7, RZ ;  /* 0x0000000700067223 */ /* 0x000fe200000000ff */
[----:B------:R-:W0:Y:S03]  /*14c0*/  FCHK P0, R0, R19 ;  /* 0x0000001300007302 */ /* 0x000e260000000000 */
[----:B------:R-:W-:-:S04]  /*14d0*/  FFMA R3, -R19, R6, R0 ;  /* 0x0000000613037223 */ /* 0x000fc80000000100 */
[----:B------:R-:W-:Y:S01]  /*14e0*/  FFMA R15, R7, R3, R6 ;  /* 0x00000003070f7223 */ /* 0x000fe20000000006 */
[----:B0-----:R-:W-:Y:S06]  /*14f0*/  @!P0 BRA `(.L_x_19) ;  /* 0x0000000000108947 */ /* 0x001fec0003800000 */
[----:B------:R-:W-:Y:S02]  /*1500*/  MOV R3, R19 ;  /* 0x0000001300037202 */ /* 0x000fe40000000f00 */
[----:B------:R-:W-:-:S07]  /*1510*/  MOV R6, 0x1530 ;  /* 0x0000153000067802 */ /* 0x000fce0000000f00 */
[----:B------:R-:W-:Y:S05]  /*1520*/  CALL.REL.NOINC `($__internal_0_$__cuda_sm3x_div_rn_noftz_f32_slowpath) ;  /* 0x0000000800307944 */ /* 0x000fea0003c00000 */
[----:B------:R-:W-:-:S07]  /*1530*/  IMAD.MOV.U32 R15, RZ, RZ, R0 ;  /* 0x000000ffff0f7224 */ /* 0x000fce00078e0000 */
.L_x_19:
[----:B------:R-:W-:Y:S05]  /*1540*/  BSYNC.RECONVERGENT B0 ;  /* 0x0000000000007941 */ /* 0x000fea0003800200 */
.L_x_18:
        /* <DEDUP_REMOVED lines=12> */
[----:B------:R-:W0:Y:S01]  /*1610*/  LDC.64 R6, c[0x4][RZ] ;  /* 0x01000000ff067b82 */ /* 0x000e220000000a00 */
[----:B------:R-:W-:Y:S01]  /*1620*/  SHF.L.U32 R0, R15, 0x8, RZ ;  /* 0x000000080f007819 */ /* 0x000fe200000006ff */
[----:B------:R-:W-:Y:S01]  /*1630*/  IMAD.MOV.U32 R8, RZ, RZ, RZ ;  /* 0x000000ffff087224 */ /* 0x000fe200078e00ff */
[----:B------:R-:W-:Y:S01]  /*1640*/  MOV R3, RZ ;  /* 0x000000ff00037202 */ /* 0x000fe20000000f00 */
[----:B------:R-:W-:Y:S01]  /*1650*/  UMOV UR4, URZ ;  /* 0x000000ff00047c82 */ /* 0x000fe20008000000 */
[----:B------:R-:W-:-:S07]  /*1660*/  LOP3.LUT R23, R0, 0x80000000, RZ, 0xfc, !PT ;  /* 0x8000000000177812 */ /* 0x000fce00078efcff */
.L_x_23:
[----:B0-----:R-:W-:-:S05]  /*1670*/  IMAD.WIDE.U32 R18, R3, 0x4, R6 ;  /* 0x0000000403127825 */ /* 0x001fca00078e0006 */
        /* <DEDUP_REMOVED lines=28> */
[C---:B------:R-:W-:Y:S02]  /*1840*/  LOP3.LUT R15, R6.reuse, R15, RZ, 0x3c, !PT ;  /* 0x0000000f060f7212 */ /* 0x040fe400078e3cff */
[C---:B------:R-:W-:Y:S02]  /*1850*/  LOP3.LUT R12, R7.reuse, R3, RZ, 0x3c, !PT ;  /* 0x00000003070c7212 */ /* 0x040fe400078e3cff */
[----:B------:R-:W-:Y:S02]  /*1860*/  LOP3.LUT R13, R7, R6, RZ, 0x3c, !PT ;  /* 0x00000006070d7212 */ /* 0x000fe400078e3cff */
[----:B------:R-:W-:Y:S02]  /*1870*/  SHF.R.U32.HI R3, RZ, 0x1e, R0 ;  /* 0x0000001eff037819 */ /* 0x000fe40000011600 */
[----:B------:R-:W-:Y:S02]  /*1880*/  ISETP.GE.AND P1, PT, R15, RZ, PT ;  /* 0x000000ff0f00720c */ /* 0x000fe40003f26270 */
[----:B------:R-:W1:Y:S01]  /*1890*/  I2F.F64.S64 R12, R12 ;  /* 0x0000000c000c7312 */ /* 0x000e620000301c00 */
[----:B------:R-:W-:-:S05]  /*18a0*/  LEA.HI R6, R6, R3, RZ, 0x1 ;  /* 0x0000000306067211 */ /* 0x000fca00078f08ff */
[----:B------:R-:W-:-:S05]  /*18b0*/  IMAD.MOV R0, RZ, RZ, -R6 ;  /* 0x000000ffff007224 */ /* 0x000fca00078e0a06 */
[----:B------:R-:W-:Y:S01]  /*18c0*/  @!P0 MOV R6, R0 ;  /* 0x0000000000068202 */ /* 0x000fe20000000f00 */
[----:B-1----:R-:W-:-:S10]  /*18d0*/  DMUL R18, R12, UR4 ;  /* 0x000000040c127c28 */ /* 0x002fd40008000000 */
[----:B------:R-:W1:Y:S02]  /*18e0*/  F2F.F32.F64 R18, R18 ;  /* 0x0000001200127310 */ /* 0x000e640000301000 */
[----:B-1----:R-:W-:Y:S01]  /*18f0*/  FSEL R0, -R18, R18, !P1 ;  /* 0x0000001212007208 */ /* 0x002fe20004800100 */
[----:B0-----:R-:W-:Y:S06]  /*1900*/  BRA `(.L_x_21) ;  /* 0x0000000000087947 */ /* 0x001fec0003800000 */
.L_x_22:
[----:B------:R-:W-:Y:S01]  /*1910*/  FMUL R0, RZ, R15 ;  /* 0x0000000fff007220 */ /* 0x000fe20000400000 */
[----:B------:R-:W-:-:S07]  /*1920*/  IMAD.MOV.U32 R6, RZ, RZ, RZ ;  /* 0x000000ffff067224 */ /* 0x000fce00078e00ff */
.L_x_21:
[----:B------:R-:W-:Y:S05]  /*1930*/  BSYNC.RECONVERGENT B0 ;  /* 0x0000000000007941 */ /* 0x000fea0003800200 */
.L_x_20:
[----:B------:R-:W-:Y:S02]  /*1940*/  HFMA2 R8, -RZ, RZ, 0.487060546875, -0.0625 ;  /* 0x37cbac00ff087431 */ /* 0x000fe400000001ff */
[-C--:B------:R-:W-:Y:S01]  /*1950*/  FMUL R3, R0, R0.reuse ;  /* 0x0000000000037220 */ /* 0x080fe20000400000 */
[----:B------:R-:W-:Y:S01]  /*1960*/  IMAD.MOV.U32 R12, RZ, RZ, 0x394d4153 ;  /* 0x394d4153ff0c7424 */ /* 0x000fe200078e00ff */
[C---:B------:R-:W-:Y:S01]  /*1970*/  LOP3.LUT R13, R6.reuse, 0x1, RZ, 0xc0, !PT ;  /* 0x00000001060d7812 */ /* 0x040fe200078ec0ff */
[----:B------:R-:W-:Y:S01]  /*1980*/  BSSY.RECONVERGENT B0, `(.L_x_24) ;  /* 0x0000027000007945 */ /* 0x000fe20003800200 */
[C---:B------:R-:W-:Y:S01]  /*1990*/  FFMA R7, R3.reuse, R0, RZ ;  /* 0x0000000003077223 */ /* 0x040fe200000000ff */
[----:B------:R-:W-:Y:S01]  /*19a0*/  FFMA R12, R3, -R12, 0.0083327032625675201416 ;  /* 0x3c0885e4030c7423 */ /* 0x000fe2000000080c */
[----:B------:R-:W-:Y:S02]  /*19b0*/  ISETP.NE.U32.AND P0, PT, R13, 0x1, PT ;  /* 0x000000010d00780c */ /* 0x000fe40003f05070 */
[----:B------:R-:W-:Y:S01]  /*19c0*/  LOP3.LUT P1, RZ, R6, 0x2, RZ, 0xc0, !PT ;  /* 0x0000000206ff7812 */ /* 0x000fe2000782c0ff */
[C---:B------:R-:W-:Y:S01]  /*19d0*/  FFMA R8, R3.reuse, R8, -0.0013887860113754868507 ;  /* 0xbab607ed03087423 */ /* 0x040fe20000000008 */
[----:B------:R-:W-:-:S03]  /*19e0*/  FFMA R12, R3, R12, -0.16666662693023681641 ;  /* 0xbe2aaaa8030c7423 */ /* 0x000fc6000000000c */
[----:B------:R-:W-:Y:S01]  /*19f0*/  FFMA R8, R3, R8, 0.041666727513074874878 ;  /* 0x3d2aaabb03087423 */ /* 0x000fe20000000008 */
[----:B------:R-:W-:Y:S01]  /*1a00*/  FFMA R7, R7, R12, R0 ;  /* 0x0000000c07077223 */ /* 0x000fe20000000000 */
[----:B------:R-:W-:Y:S02]  /*1a10*/  IADD3 R0, PT, PT, R6, 0x1, RZ ;  /* 0x0000000106007810 */ /* 0x000fe40007ffe0ff */
[C---:B------:R-:W-:Y:S02]  /*1a20*/  FFMA R8, R3.reuse, R8, -0.4999999701976776123 ;  /* 0xbeffffff03087423 */ /* 0x040fe40000000008 */
[----:B------:R-:W-:Y:S02]  /*1a30*/  LOP3.LUT P2, RZ, R0, 0x2, RZ, 0xc0, !PT ;  /* 0x0000000200ff7812 */ /* 0x000fe4000784c0ff */
[----:B------:R-:W-:-:S05]  /*1a40*/  FFMA R8, R3, R8, 1 ;  /* 0x3f80000003087423 */ /* 0x000fca0000000008 */
[----:B------:R-:W-:Y:S02]  /*1a50*/  FSEL R14, R7, R8, !P0 ;  /* 0x00000008070e7208 */ /* 0x000fe40004000000 */
[----:B------:R-:W-:Y:S02]  /*1a60*/  FSEL R7, R8, R7, !P0 ;  /* 0x0000000708077208 */ /* 0x000fe40004000000 */
[----:B------:R-:W-:Y:S02]  /*1a70*/  FSEL R14, R14, -R14, !P2 ;  /* 0x8000000e0e0e7208 */ /* 0x000fe40005000000 */
[----:B------:R-:W-:-:S03]  /*1a80*/  FSEL R13, R7, -R7, !P1 ;  /* 0x80000007070d7208 */ /* 0x000fc60004800000 */
[C---:B------:R-:W-:Y:S01]  /*1a90*/  FADD R0, R14.reuse, R14 ;  /* 0x0000000e0e007221 */ /* 0x040fe20000000000 */
[----:B------:R-:W-:Y:S01]  /*1aa0*/  FMUL R12, R14, R14 ;  /* 0x0000000e0e0c7220 */ /* 0x000fe20000400000 */
[-C--:B------:R-:W-:Y:S01]  /*1ab0*/  FMUL R16, R13, R13.reuse ;  /* 0x0000000d0d107220 */ /* 0x080fe20000400000 */
[----:B------:R-:W-:Y:S01]  /*1ac0*/  FMUL R3, R9, R13 ;  /* 0x0000000d09037220 */ /* 0x000fe20000400000 */
[----:B------:R-:W-:-:S03]  /*1ad0*/  FMUL R0, R13, R0 ;  /* 0x000000000d007220 */ /* 0x000fc60000400000 */
[----:B------:R-:W-:Y:S01]  /*1ae0*/  FFMA R3, R2, R14, R3 ;  /* 0x0000000e02037223 */ /* 0x000fe20000000003 */
[----:B------:R-:W-:-:S04]  /*1af0*/  FMUL R17, R17, R0 ;  /* 0x0000000011117220 */ /* 0x000fc80000400000 */
[----:B------:R-:W-:-:S04]  /*1b00*/  FFMA R0, R10, R12, R17 ;  /* 0x0000000c0a007223 */ /* 0x000fc80000000011 */
[----:B------:R-:W-:Y:S01]  /*1b10*/  FFMA R19, R11, R16, R0 ;  /* 0x000000100b137223 */ /* 0x000fe20000000000 */
        /* <DEDUP_REMOVED lines=13> */
.L_x_25:
[----:B------:R-:W-:Y:S05]  /*1bf0*/  BSYNC.RECONVERGENT B0 ;  /* 0x0000000000007941 */ /* 0x000fea0003800200 */
.L_x_24:
[----:B------:R-:W-:Y:S01]  /*1c00*/  FFMA R11, R11, R12, -R17 ;  /* 0x0000000c0b0b7223 */ /* 0x000fe20000000811 */
[----:B------:R-:W-:Y:S01]  /*1c10*/  FMUL R2, R2, R13 ;  /* 0x0000000d02027220 */ /* 0x000fe20000400000 */
[----:B------:R-:W-:Y:S02]  /*1c20*/  BSSY.RECONVERGENT B0, `(.L_x_26) ;  /* 0x0000010000007945 */ /* 0x000fe40003800200 */
[----:B------:R-:W-:Y:S01]  /*1c30*/  FFMA R11, R10, R16, R11 ;  /* 0x000000100a0b7223 */ /* 0x000fe2000000000b */
[----:B------:R-:W-:-:S03]  /*1c40*/  FFMA R2, R9, R14, -R2 ;  /* 0x0000000e09027223 */ /* 0x000fc60000000802 */
[----:B------:R-:W0:Y:S01]  /*1c50*/  MUFU.RCP R3, R11 ;  /* 0x0000000b00037308 */ /* 0x000e220000001000 */
[----:B------:R-:W-:-:S07]  /*1c60*/  FMUL R0, R2, R2 ;  /* 0x0000000202007220 */ /* 0x000fce0000400000 */
        /* <DEDUP_REMOVED lines=11> */
.L_x_27:
[----:B------:R-:W-:Y:S05]  /*1d20*/  BSYNC.RECONVERGENT B0 ;  /* 0x0000000000007941 */ /* 0x000fea0003800200 */
.L_x_26:
[----:B------:R-:W0:Y:S01]  /*1d30*/  LDC.64 R2, c[0x0][0x3a0] ;  /* 0x0000e800ff027b82 */ /* 0x000e220000000a00 */
[----:B------:R-:W1:Y:S01]  /*1d40*/  LDCU UR4, c[0x0][0x3a8] ;  /* 0x00007500ff0477ac */ /* 0x000e620008000800 */
[----:B------:R-:W-:Y:S01]  /*1d50*/  FADD R6, R6, R15 ;  /* 0x0000000f06067221 */ /* 0x000fe20000000000 */
[----:B------:R-:W2:Y:S03]  /*1d60*/  LDCU UR5, c[0x0][0x384] ;  /* 0x00007080ff0577ac */ /* 0x000ea60008000800 */
[----:B------:R-:W-:-:S04]  /*1d70*/  FMUL R6, R6, 0.5 ;  /* 0x3f00000006067820 */ /* 0x000fc80000400000 */
[----:B-1----:R-:W-:Y:S01]  /*1d80*/  FMUL R7, R6, UR4 ;  /* 0x0000000406077c20 */ /* 0x002fe20008400000 */
[----:B0-----:R-:W-:-:S04]  /*1d90*/  IMAD.WIDE R2, R4, 0x4, R2 ;  /* 0x0000000404027825 */ /* 0x001fc800078e0202 */
[----:B------:R-:W-:Y:S01]  /*1da0*/  IMAD.IADD R4, R5, 0x1, R4 ;  /* 0x0000000105047824 */ /* 0x000fe200078e0204 */
[----:B------:R0:W-:Y:S04]  /*1db0*/  STG.E desc[UR6][R2.64], R7 ;  /* 0x0000000702007986 */ /* 0x0001e8000c101906 */
[----:B--2---:R-:W-:-:S13]  /*1dc0*/  ISETP.GE.AND P0, PT, R4, UR5, PT ;  /* 0x0000000504007c0c */ /* 0x004fda000bf06270 */
[----:B0-----:R-:W-:Y:S05]  /*1dd0*/  @!P0 BRA `(.L_x_0) ;  /* 0xffffffec00308947 */ /* 0x001fea000383ffff */
[----:B------:R-:W-:Y:S05]  /*1de0*/  EXIT ;  /* 0x000000000000794d */ /* 0x000fea0003800000 */
        .weak           $__internal_0_$__cuda_sm3x_div_rn_noftz_f32_slowpath
        .type           $__internal_0_$__cuda_sm3x_div_rn_noftz_f32_slowpath,@function
        .size           $__internal_0_$__cuda_sm3x_div_rn_noftz_f32_slowpath,(.L_x_40 - $__internal_0_$__cuda_sm3x_div_rn_noftz_f32_slowpath)
$__internal_0_$__cuda_sm3x_div_rn_noftz_f32_slowpath:
[----:B------:R-:W-:Y:S01]  /*1df0*/  SHF.R.U32.HI R7, RZ, 0x17, R3 ;  /* 0x00000017ff077819 */ /* 0x000fe20000011603 */
[----:B------:R-:W-:Y:S01]  /*1e00*/  BSSY.RECONVERGENT B1, `(.L_x_28) ;  /* 0x0000064000017945 */ /* 0x000fe20003800200 */
[----:B------:R-:W-:Y:S02]  /*1e10*/  SHF.R.U32.HI R18, RZ, 0x17, R0 ;  /* 0x00000017ff127819 */ /* 0x000fe40000011600 */
[----:B------:R-:W-:Y:S02]  /*1e20*/  LOP3.LUT R7, R7, 0xff, RZ, 0xc0, !PT ;  /* 0x000000ff07077812 */ /* 0x000fe400078ec0ff */
[----:B------:R-:W-:Y:S02]  /*1e30*/  LOP3.LUT R18, R18, 0xff, RZ, 0xc0, !PT ;  /* 0x000000ff12127812 */ /* 0x000fe400078ec0ff */
[----:B------:R-:W-:-:S03]  /*1e40*/  IADD3 R8, PT, PT, R7, -0x1, RZ ;  /* 0xffffffff07087810 */ /* 0x000fc60007ffe0ff */
[----:B------:R-:W-:Y:S01]  /*1e50*/  VIADD R19, R18, 0xffffffff ;  /* 0xffffffff12137836 */ /* 0x000fe20000000000 */
[----:B------:R-:W-:-:S04]  /*1e60*/  ISETP.GT.U32.AND P0, PT, R8, 0xfd, PT ;  /* 0x000000fd0800780c */ /* 0x000fc80003f04070 */
[----:B------:R-:W-:-:S13]  /*1e70*/  ISETP.GT.U32.OR P0, PT, R19, 0xfd, P0 ;  /* 0x000000fd1300780c */ /* 0x000fda0000704470 */
[----:B------:R-:W-:Y:S01]  /*1e80*/  @!P0 MOV R8, RZ ;  /* 0x000000ff00088202 */ /* 0x000fe20000000f00 */
[----:B------:R-:W-:Y:S06]  /*1e90*/  @!P0 BRA `(.L_x_29) ;  /* 0x0000000000648947 */ /* 0x000fec0003800000 */
[----:B------:R-:W-:Y:S02]  /*1ea0*/  FSETP.GTU.FTZ.AND P0, PT, |R0|, +INF , PT ;  /* 0x7f8000000000780b */ /* 0x000fe40003f1c200 */
[----:B------:R-:W-:-:S04]  /*1eb0*/  FSETP.GTU.FTZ.AND P1, PT, |R3|, +INF , PT ;  /* 0x7f8000000300780b */ /* 0x000fc80003f3c200 */
[----:B------:R-:W-:-:S13]  /*1ec0*/  PLOP3.LUT P0, PT, P0, P1, PT, 0xf8, 0x8f ;  /* 0x00000000008f781c */ /* 0x000fda0000703f70 */
[----:B------:R-:W-:Y:S05]  /*1ed0*/  @P0 BRA `(.L_x_30) ;  /* 0x0000000400540947 */ /* 0x000fea0003800000 */
[----:B------:R-:W-:-:S13]  /*1ee0*/  LOP3.LUT P0, RZ, R3, 0x7fffffff, R0, 0xc8, !PT ;  /* 0x7fffffff03ff7812 */ /* 0x000fda000780c800 */
[----:B------:R-:W-:Y:S05]  /*1ef0*/  @!P0 BRA `(.L_x_31) ;  /* 0x0000000400448947 */ /* 0x000fea0003800000 */
[C---:B------:R-:W-:Y:S02]  /*1f00*/  FSETP.NEU.FTZ.AND P3, PT, |R0|.reuse, +INF , PT ;  /* 0x7f8000000000780b */ /* 0x040fe40003f7d200 */
[----:B------:R-:W-:Y:S02]  /*1f10*/  FSETP.NEU.FTZ.AND P1, PT, |R3|, +INF , PT ;  /* 0x7f8000000300780b */ /* 0x000fe40003f3d200 */
[----:B------:R-:W-:-:S11]  /*1f20*/  FSETP.NEU.FTZ.AND P0, PT, |R0|, +INF , PT ;  /* 0x7f8000000000780b */ /* 0x000fd60003f1d200 */
[----:B------:R-:W-:Y:S05]  /*1f30*/  @!P1 BRA !P3, `(.L_x_31) ;  /* 0x0000000400349947 */ /* 0x000fea0005800000 */
[----:B------:R-:W-:-:S04]  /*1f40*/  LOP3.LUT P3, RZ, R0, 0x7fffffff, RZ, 0xc0, !PT ;  /* 0x7fffffff00ff7812 */ /* 0x000fc8000786c0ff */
[----:B------:R-:W-:-:S13]  /*1f50*/  PLOP3.LUT P1, PT, P1, P3, PT, 0x2f, 0xf2 ;  /* 0x0000000000f2781c */ /* 0x000fda0000f26577 */
[----:B------:R-:W-:Y:S05]  /*1f60*/  @P1 BRA `(.L_x_32) ;  /* 0x0000000400201947 */ /* 0x000fea0003800000 */
[----:B------:R-:W-:-:S04]  /*1f70*/  LOP3.LUT P1, RZ, R3, 0x7fffffff, RZ, 0xc0, !PT ;  /* 0x7fffffff03ff7812 */ /* 0x000fc8000782c0ff */
[----:B------:R-:W-:-:S13]  /*1f80*/  PLOP3.LUT P0, PT, P0, P1, PT, 0x2f, 0xf2 ;  /* 0x0000000000f2781c */ /* 0x000fda0000702577 */
[----:B------:R-:W-:Y:S05]  /*1f90*/  @P0 BRA `(.L_x_33) ;  /* 0x0000000400080947 */ /* 0x000fea0003800000 */
[----:B------:R-:W-:-:S05]  /*1fa0*/  VIADD R8, R18, 0xffffffff ;  /* 0xffffffff12087836 */ /* 0x000fca0000000000 */
[----:B------:R-:W-:Y:S02]  /*1fb0*/  ISETP.GE.AND P0, PT, R8, RZ, PT ;  /* 0x000000ff0800720c */ /* 0x000fe40003f06270 */
[----:B------:R-:W-:-:S04]  /*1fc0*/  IADD3 R8, PT, PT, R7, -0x1, RZ ;  /* 0xffffffff07087810 */ /* 0x000fc80007ffe0ff */
[----:B------:R-:W-:-:S07]  /*1fd0*/  ISETP.GE.AND P1, PT, R8, RZ, PT ;  /* 0x000000ff0800720c */ /* 0x000fce0003f26270 */
[----:B------:R-:W-:Y:S01]  /*1fe0*/  @P0 IMAD.MOV.U32 R8, RZ, RZ, RZ ;  /* 0x000000ffff080224 */ /* 0x000fe200078e00ff */
[----:B------:R-:W-:Y:S01]  /*1ff0*/  @!P0 MOV R8, 0xffffffc0 ;  /* 0xffffffc000088802 */ /* 0x000fe20000000f00 */
[----:B------:R-:W-:-:S04]  /*2000*/  @!P0 FFMA R0, R0, 1.84467440737095516160e+19, RZ ;  /* 0x5f80000000008823 */ /* 0x000fc800000000ff */
[----:B------:R-:W-:Y:S01]  /*2010*/  @!P1 FFMA R3, R3, 1.84467440737095516160e+19, RZ ;  /* 0x5f80000003039823 */ /* 0x000fe200000000ff */
[----:B------:R-:W-:-:S07]  /*2020*/  @!P1 VIADD R8, R8, 0x40 ;  /* 0x0000004008089836 */ /* 0x000fce0000000000 */
.L_x_29:
[----:B------:R-:W-:Y:S01]  /*2030*/  LEA R22, R7, 0xc0800000, 0x17 ;  /* 0xc080000007167811 */ /* 0x000fe200078eb8ff */
[----:B------:R-:W-:Y:S01]  /*2040*/  VIADD R18, R18, 0xffffff81 ;  /* 0xffffff8112127836 */ /* 0x000fe20000000000 */
[----:B------:R-:W-:Y:S02]  /*2050*/  BSSY.RECONVERGENT B2, `(.L_x_34) ;  /* 0x0000035000027945 */ /* 0x000fe40003800200 */
[----:B------:R-:W-:Y:S01]  /*2060*/  IADD3 R22, PT, PT, -R22, R3, RZ ;  /* 0x0000000316167210 */ /* 0x000fe20007ffe1ff */
[----:B------:R-:W-:-:S03]  /*2070*/  IMAD R0, R18, -0x800000, R0 ;  /* 0xff80000012007824 */ /* 0x000fc600078e0200 */
[----:B------:R-:W0:Y:S01]  /*2080*/  MUFU.RCP R20, R22 ;  /* 0x0000001600147308 */ /* 0x000e220000001000 */
[----:B------:R-:W-:-:S04]  /*2090*/  FADD.FTZ R3, -R22, -RZ ;  /* 0x800000ff16037221 */ /* 0x000fc80000010100 */
[----:B0-----:R-:W-:-:S04]  /*20a0*/  FFMA R19, R20, R3, 1 ;  /* 0x3f80000014137423 */ /* 0x001fc80000000003 */
[----:B------:R-:W-:-:S04]  /*20b0*/  FFMA R19, R20, R19, R20 ;  /* 0x0000001314137223 */ /* 0x000fc80000000014 */
[----:B------:R-:W-:-:S04]  /*20c0*/  FFMA R20, R0, R19, RZ ;  /* 0x0000001300147223 */ /* 0x000fc800000000ff */
[----:B------:R-:W-:-:S04]  /*20d0*/  FFMA R21, R3, R20, R0 ;  /* 0x0000001403157223 */ /* 0x000fc80000000000 */
[----:B------:R-:W-:Y:S01]  /*20e0*/  FFMA R20, R19, R21, R20 ;  /* 0x0000001513147223 */ /* 0x000fe20000000014 */
[----:B------:R-:W-:-:S03]  /*20f0*/  IADD3 R21, PT, PT, R18, 0x7f, -R7 ;  /* 0x0000007f12157810 */ /* 0x000fc60007ffe807 */
[----:B------:R-:W-:Y:S01]  /*2100*/  FFMA R3, R3, R20, R0 ;  /* 0x0000001403037223 */ /* 0x000fe20000000000 */
[----:B------:R-:W-:-:S03]  /*2110*/  IADD3 R21, PT, PT, R21, R8, RZ ;  /* 0x0000000815157210 */ /* 0x000fc60007ffe0ff */
[----:B------:R-:W-:-:S05]  /*2120*/  FFMA R0, R19, R3, R20 ;  /* 0x0000000313007223 */ /* 0x000fca0000000014 */
[----:B------:R-:W-:-:S04]  /*2130*/  SHF.R.U32.HI R7, RZ, 0x17, R0 ;  /* 0x00000017ff077819 */ /* 0x000fc80000011600 */
[----:B------:R-:W-:-:S05]  /*2140*/  LOP3.LUT R8, R7, 0xff, RZ, 0xc0, !PT ;  /* 0x000000ff07087812 */ /* 0x000fca00078ec0ff */
[----:B------:R-:W-:-:S05]  /*2150*/  IMAD.IADD R7, R8, 0x1, R21 ;  /* 0x0000000108077824 */ /* 0x000fca00078e0215 */
[----:B------:R-:W-:-:S04]  /*2160*/  IADD3 R8, PT, PT, R7, -0x1, RZ ;  /* 0xffffffff07087810 */ /* 0x000fc80007ffe0ff */
[----:B------:R-:W-:-:S13]  /*2170*/  ISETP.GE.U32.AND P0, PT, R8, 0xfe, PT ;  /* 0x000000fe0800780c */ /* 0x000fda0003f06070 */
[----:B------:R-:W-:Y:S05]  /*2180*/  @!P0 BRA `(.L_x_35) ;  /* 0x0000000000808947 */ /* 0x000fea0003800000 */
[----:B------:R-:W-:-:S13]  /*2190*/  ISETP.GT.AND P0, PT, R7, 0xfe, PT ;  /* 0x000000fe0700780c */ /* 0x000fda0003f04270 */
[----:B------:R-:W-:Y:S05]  /*21a0*/  @P0 BRA `(.L_x_36) ;  /* 0x00000000006c0947 */ /* 0x000fea0003800000 */
[----:B------:R-:W-:-:S13]  /*21b0*/  ISETP.GE.AND P0, PT, R7, 0x1, PT ;  /* 0x000000010700780c */ /* 0x000fda0003f06270 */
[----:B------:R-:W-:Y:S05]  /*21c0*/  @P0 BRA `(.L_x_37) ;  /* 0x0000000000740947 */ /* 0x000fea0003800000 */
[----:B------:R-:W-:Y:S02]  /*21d0*/  ISETP.GE.AND P0, PT, R7, -0x18, PT ;  /* 0xffffffe80700780c */ /* 0x000fe40003f06270 */
[----:B------:R-:W-:-:S11]  /*21e0*/  LOP3.LUT R0, R0, 0x80000000, RZ, 0xc0, !PT ;  /* 0x8000000000007812 */ /* 0x000fd600078ec0ff */
[----:B------:R-:W-:Y:S05]  /*21f0*/  @!P0 BRA `(.L_x_37) ;  /* 0x0000000000688947 */ /* 0x000fea0003800000 */
[CCC-:B------:R-:W-:Y:S01]  /*2200*/  FFMA.RZ R8, R19.reuse, R3.reuse, R20.reuse ;  /* 0x0000000313087223 */ /* 0x1c0fe2000000c014 */
[CCC-:B------:R-:W-:Y:S01]  /*2210*/  FFMA.RP R18, R19.reuse, R3.reuse, R20.reuse ;  /* 0x0000000313127223 */ /* 0x1c0fe20000008014 */
[----:B------:R-:W-:Y:S01]  /*2220*/  FFMA.RM R19, R19, R3, R20 ;  /* 0x0000000313137223 */ /* 0x000fe20000004014 */
[C---:B------:R-:W-:Y:S01]  /*2230*/  VIADD R3, R7.reuse, 0x20 ;  /* 0x0000002007037836 */ /* 0x040fe20000000000 */
[C---:B------:R-:W-:Y:S02]  /*2240*/  ISETP.NE.AND P3, PT, R7.reuse, RZ, PT ;  /* 0x000000ff0700720c */ /* 0x040fe40003f65270 */
[----:B------:R-:W-:Y:S02]  /*2250*/  LOP3.LUT R8, R8, 0x7fffff, RZ, 0xc0, !PT ;  /* 0x007fffff08087812 */ /* 0x000fe400078ec0ff */
[----:B------:R-:W-:Y:S02]  /*2260*/  ISETP.NE.AND P1, PT, R7, RZ, PT ;  /* 0x000000ff0700720c */ /* 0x000fe40003f25270 */
[----:B------:R-:W-:-:S02]  /*2270*/  LOP3.LUT R8, R8, 0x800000, RZ, 0xfc, !PT ;  /* 0x0080000008087812 */ /* 0x000fc400078efcff */
[----:B------:R-:W-:Y:S02]  /*2280*/  IADD3 R7, PT, PT, -R7, RZ, RZ ;  /* 0x000000ff07077210 */ /* 0x000fe40007ffe1ff */
[----:B------:R-:W-:Y:S02]  /*2290*/  SHF.L.U32 R3, R8, R3, RZ ;  /* 0x0000000308037219 */ /* 0x000fe400000006ff */
[----:B------:R-:W-:Y:S02]  /*22a0*/  FSETP.NEU.FTZ.AND P0, PT, R18, R19, PT ;  /* 0x000000131200720b */ /* 0x000fe40003f1d000 */
[----:B------:R-:W-:Y:S02]  /*22b0*/  SEL R7, R7, RZ, P3 ;  /* 0x000000ff07077207 */ /* 0x000fe40001800000 */
[----:B------:R-:W-:Y:S02]  /*22c0*/  ISETP.NE.AND P1, PT, R3, RZ, P1 ;  /* 0x000000ff0300720c */ /* 0x000fe40000f25270 */
[----:B------:R-:W-:-:S02]  /*22d0*/  SHF.R.U32.HI R8, RZ, R7, R8 ;  /* 0x00000007ff087219 */ /* 0x000fc40000011608 */
[----:B------:R-:W-:Y:S02]  /*22e0*/  PLOP3.LUT P0, PT, P0, P1, PT, 0xf8, 0x8f ;  /* 0x00000000008f781c */ /* 0x000fe40000703f70 */
[----:B------:R-:W-:Y:S02]  /*22f0*/  SHF.R.U32.HI R3, RZ, 0x1, R8 ;  /* 0x00000001ff037819 */ /* 0x000fe40000011608 */
[----:B------:R-:W-:-:S04]  /*2300*/  SEL R18, RZ, 0x1, !P0 ;  /* 0x00000001ff127807 */ /* 0x000fc80004000000 */
[----:B------:R-:W-:-:S04]  /*2310*/  LOP3.LUT R7, R18, 0x1, R3, 0xf8, !PT ;  /* 0x0000000112077812 */ /* 0x000fc800078ef803 */
[----:B------:R-:W-:-:S05]  /*2320*/  LOP3.LUT R8, R7, R8, RZ, 0xc0, !PT ;  /* 0x0000000807087212 */ /* 0x000fca00078ec0ff */
[----:B------:R-:W-:-:S05]  /*2330*/  IMAD.IADD R3, R3, 0x1, R8 ;  /* 0x0000000103037824 */ /* 0x000fca00078e0208 */
[----:B------:R-:W-:Y:S01]  /*2340*/  LOP3.LUT R0, R3, R0, RZ, 0xfc, !PT ;  /* 0x0000000003007212 */ /* 0x000fe200078efcff */
[----:B------:R-:W-:Y:S06]  /*2350*/  BRA `(.L_x_37) ;  /* 0x0000000000107947 */ /* 0x000fec0003800000 */
.L_x_36:
[----:B------:R-:W-:-:S04]  /*2360*/  LOP3.LUT R0, R0, 0x80000000, RZ, 0xc0, !PT ;  /* 0x8000000000007812 */ /* 0x000fc800078ec0ff */
[----:B------:R-:W-:Y:S01]  /*2370*/  LOP3.LUT R0, R0, 0x7f800000, RZ, 0xfc, !PT ;  /* 0x7f80000000007812 */ /* 0x000fe200078efcff */
[----:B------:R-:W-:Y:S06]  /*2380*/  BRA `(.L_x_37) ;  /* 0x0000000000047947 */ /* 0x000fec0003800000 */
.L_x_35:
[----:B------:R-:W-:-:S07]  /*2390*/  LEA R0, R21, R0, 0x17 ;  /* 0x0000000015007211 */ /* 0x000fce00078eb8ff */
.L_x_37:
[----:B------:R-:W-:Y:S05]  /*23a0*/  BSYNC.RECONVERGENT B2 ;  /* 0x0000000000027941 */ /* 0x000fea0003800200 */
.L_x_34:
[----:B------:R-:W-:Y:S05]  /*23b0*/  BRA `(.L_x_38) ;  /* 0x0000000000207947 */ /* 0x000fea0003800000 */
.L_x_33:
[----:B------:R-:W-:-:S04]  /*23c0*/  LOP3.LUT R0, R3, 0x80000000, R0, 0x48, !PT ;  /* 0x8000000003007812 */ /* 0x000fc800078e4800 */
[----:B------:R-:W-:Y:S01]  /*23d0*/  LOP3.LUT R0, R0, 0x7f800000, RZ, 0xfc, !PT ;  /* 0x7f80000000007812 */ /* 0x000fe200078efcff */
[----:B------:R-:W-:Y:S06]  /*23e0*/  BRA `(.L_x_38) ;  /* 0x0000000000147947 */ /* 0x000fec0003800000 */
.L_x_32:
[----:B------:R-:W-:Y:S01]  /*23f0*/  LOP3.LUT R0, R3, 0x80000000, R0, 0x48, !PT ;  /* 0x8000000003007812 */ /* 0x000fe200078e4800 */
[----:B------:R-:W-:Y:S06]  /*2400*/  BRA `(.L_x_38) ;  /* 0x00000000000c7947 */ /* 0x000fec0003800000 */
.L_x_31:
[----:B------:R-:W0:Y:S01]  /*2410*/  MUFU.RSQ R0, -QNAN ;  /* 0xffc0000000007908 */ /* 0x000e220000001400 */
[----:B------:R-:W-:Y:S05]  /*2420*/  BRA `(.L_x_38) ;  /* 0x0000000000047947 */ /* 0x000fea0003800000 */
.L_x_30:
[----:B------:R-:W-:-:S07]  /*2430*/  FADD.FTZ R0, R0, R3 ;  /* 0x0000000300007221 */ /* 0x000fce0000010000 */
.L_x_38:
[----:B------:R-:W-:Y:S05]  /*2440*/  BSYNC.RECONVERGENT B1 ;  /* 0x0000000000017941 */ /* 0x000fea0003800200 */
.L_x_28:
[----:B------:R-:W-:-:S04]  /*2450*/  HFMA2 R7, -RZ, RZ, 0, 0 ;  /* 0x00000000ff077431 */ /* 0x000fc800000001ff */
[----:B0-----:R-:W-:Y:S05]  /*2460*/  RET.REL.NODEC R6 `(_Z11lombscargleiiPKfS0_S0_Pff) ;  /* 0xffffffd806e47950 */ /* 0x001fea0003c3ffff */
.L_x_39:
[----:B------:R-:W-:-:S00]  /*2470*/  BRA `(.L_x_39) ;  /* 0xfffffffc00fc7947 */ /* 0x000fc0000383ffff */
[----:B------:R-:W-:-:S00]  /*2480*/  NOP ;  /* 0x0000000000007918 */ /* 0x000fc00000000000 */
[----:B------:R-:W-:-:S00]  /*2490*/  NOP ;  /* 0x0000000000007918 */ /* 0x000fc00000000000 */
[----:B------:R-:W-:-:S00]  /*24a0*/  NOP ;  /* 0x0000000000007918 */ /* 0x000fc00000000000 */
[----:B------:R-:W-:-:S00]  /*24b0*/  NOP ;  /* 0x0000000000007918 */ /* 0x000fc00000000000 */
[----:B------:R-:W-:-:S00]  /*24c0*/  NOP ;  /* 0x0000000000007918 */ /* 0x000fc00000000000 */
[----:B------:R-:W-:-:S00]  /*24d0*/  NOP ;  /* 0x0000000000007918 */ /* 0x000fc00000000000 */
[----:B------:R-:W-:-:S00]  /*24e0*/  NOP ;  /* 0x0000000000007918 */ /* 0x000fc00000000000 */
[----:B------:R-:W-:-:S00]  /*24f0*/  NOP ;  /* 0x0000000000007918 */ /* 0x000fc00000000000 */
.L_x_40:


//--------------------- .nv.global.init           --------------------------
	.section	.nv.global.init,"aw",@progbits
	.align	4
.nv.global.init:
	.type		__cudart_i2opi_f,@object
	.size		__cudart_i2opi_f,(.L_0 - __cudart_i2opi_f)
__cudart_i2opi_f:
        /*0000*/ 	.byte	0x41, 0x90, 0x43, 0x3c, 0x99, 0x95, 0x62, 0xdb, 0xc0, 0xdd, 0x34, 0xf5, 0xd1, 0x57, 0x27, 0xfc
        /*0010*/ 	.byte	0x29, 0x15, 0x44, 0x4e, 0x6e, 0x83, 0xf9, 0xa2
.L_0:


//--------------------- .nv.shared.reserved.0     --------------------------
	.section	.nv.shared.reserved.0,"aw",@nobits
	.weak		__nv_reservedSMEM_offset_0_alias
	.size		__nv_reservedSMEM_offset_0_alias, 0, 64
	.other		__nv_reservedSMEM_offset_0_alias,@"STO_CUDA_RESERVED_SHARED STV_DEFAULT"
__nv_reservedSMEM_offset_0_alias:
	.zero		0
	.zero		64


//--------------------- .nv.constant0._Z11lombscargleiiPKfS0_S0_Pff --------------------------
	.section	.nv.constant0._Z11lombscargleiiPKfS0_S0_Pff,"a",@progbits
	.sectionflags	@""
	.align	4
.nv.constant0._Z11lombscargleiiPKfS0_S0_Pff:
	.zero		940


//--------------------- SYMBOLS --------------------------

	.type		.nv.reservedSmem.offset0,@object
	.size		.nv.reservedSmem.offset0,0x4
